	.target	sm_100a

	.elftype	@"ET_EXEC"


//--------------------- .note.nv.tkinfo           --------------------------
	.section	.note.nv.tkinfo,"",@"SHT_NOTE"
	.sectionflags	@"SHF_NOTE_NV_TKINFO"
	.tkinfo
        /*0018*/ 	.word	0x00000002
        /*0030*/ 	.string	""
        /*0030*/ 	.string	"ptxas"
        /*0030*/ 	.string	"Cuda compilation tools, release 13.0, V13.0.88"
        /*0030*/ 	.string	"Build cuda_13.0.r13.0/compiler.36424714_0"
        /*0030*/ 	.string	"-arch sm_100a -m 64 "



//--------------------- .note.nv.cuinfo           --------------------------
	.section	.note.nv.cuinfo,"",@"SHT_NOTE"
	.sectionflags	@"SHF_NOTE_NV_CUINFO"
        /*0018*/ 	.short	0x0002
        /*001a*/ 	.short	0x0064
        /*001c*/ 	.short	0x0082
	.zero		2


//--------------------- .nv.info                  --------------------------
	.section	.nv.info,"",@"SHT_CUDA_INFO"
	.align	4


	//----- nvinfo : EIATTR_REGCOUNT
	.align		4
        /*0000*/ 	.byte	0x04, 0x2f
        /*0002*/ 	.short	(.L_19 - .L_18)
	.align		4
.L_18:
        /*0004*/ 	.word	index@(_ZN7cutlass13device_kernelINS_4conv6kernel13ConvUniversalINS1_16ConvProblemShapeILNS1_8OperatorE0ELi2EEENS1_10collective14CollectiveConvINS1_47MainloopSm100TmaUmmaWarpSpecializedImplicitGemmILS5_0ELi26ELi2ELi1ELi2EN4cute5tupleIJNSA_1CILi2EEENSC_ILi1EEESE_EEEEENSB_IJNSC_ILi128EEESH_NSB_IJNSC_ILi32EEEEEEEEENS_6half_tESL_NSA_8TiledMMAINSA_8MMA_AtomIJNSA_26SM100_MMA_F16BF16_2x1SM_SSISL_SL_fLi128ELi128ELNSA_4UMMA5MajorE0ELSQ_0ELNSP_7ScaleInE0ELSR_0EEEEEENSA_6LayoutINSB_IJSE_SE_SE_EEENSB_IJNSC_ILi0EEESW_SW_EEEEENSB_IJNSA_10UnderscoreESZ_SZ_EEEEENS7_6detail27Sm100ImplicitGemmTileTraitsINSA_25SM100_TMA_2SM_LOAD_IM2COLENSA_14ComposedLayoutINSA_7SwizzleILi2ELi4ELi3EEENSA_18smem_ptr_flag_bitsILi16EEENSU_INSB_IJNSC_ILi8EEESI_EEENSB_IJSI_SE_EEEEEEEvEENS13_INSA_18SM100_TMA_2SM_LOADES1E_vEEEENS_8epilogue10collective18CollectiveEpilogueINS1J_23Sm100TmaWarpSpecializedILi4ELi2ELi16ELb1ELb0EEEJNSB_IJNSC_ILi64EEESH_SJ_EEENSB_IJNSU_IS1O_SE_EENSU_INSB_IJNSC_ILi16EEESD_EEENSB_IJSE_S1O_EEEEEEEESL_NSB_IJNSB_IJlllEEESE_SW_EEESL_S1X_NS1J_6fusion15FusionCallbacksIS1N_NS1Y_17LinearCombinationISL_fSL_fLNS_15FloatRoundStyleE2EEES1P_S1V_JEEENSA_5SM1004TMEM4LOAD26SM100_TMEM_LOAD_32dp32b16xENSA_20SM90_TMA_LOAD_IM2COLENS15_INS16_ILi1ELi4ELi3EEES19_NSU_INSB_IJS1A_S1R_EEENSB_IJS1R_SE_EEEEEEENSA_39AutoVectorizingCopyWithAssumedAlignmentILi128EEENSA_21SM90_TMA_STORE_IM2COLES2D_S2F_S2F_EEEvvEEEEvNT_6ParamsE)
        /*0008*/ 	.word	0x0000004a


	//----- nvinfo : EIATTR_FRAME_SIZE
	.align		4
.L_19:
        /*000c*/ 	.byte	0x04, 0x11
        /*000e*/ 	.short	(.L_21 - .L_20)
	.align		4
.L_20:
        /*0010*/ 	.word	index@($__internal_2_$__cuda_sm10x_tcgen05_guardrail_trap_unallocated_columns_being_dealloced)
        /*0014*/ 	.word	0x00000008


	//----- nvinfo : EIATTR_FRAME_SIZE
	.align		4
.L_21:
        /*0018*/ 	.byte	0x04, 0x11
        /*001a*/ 	.short	(.L_23 - .L_22)
	.align		4
.L_22:
        /*001c*/ 	.word	index@($__internal_1_$__cuda_sm10x_tcgen05_guardrail_trap_phase_invalid_during_alloc)
        /*0020*/ 	.word	0x00000008


	//----- nvinfo : EIATTR_FRAME_SIZE
	.align		4
.L_23:
        /*0024*/ 	.byte	0x04, 0x11
        /*0026*/ 	.short	(.L_25 - .L_24)
	.align		4
.L_24:
        /*0028*/ 	.word	index@($__internal_0_$__cuda_sm10x_tcgen05_guardrail_trap_col_being_dealloced_not_returned_by_alloc)
        /*002c*/ 	.word	0x00000008


	//----- nvinfo : EIATTR_FRAME_SIZE
	.align		4
.L_25:
        /*0030*/ 	.byte	0x04, 0x11
        /*0032*/ 	.short	(.L_27 - .L_26)
	.align		4
.L_26:
        /*0034*/ 	.word	index@(_ZN7cutlass13device_kernelINS_4conv6kernel13ConvUniversalINS1_16ConvProblemShapeILNS1_8OperatorE0ELi2EEENS1_10collective14CollectiveConvINS1_47MainloopSm100TmaUmmaWarpSpecializedImplicitGemmILS5_0ELi26ELi2ELi1ELi2EN4cute5tupleIJNSA_1CILi2EEENSC_ILi1EEESE_EEEEENSB_IJNSC_ILi128EEESH_NSB_IJNSC_ILi32EEEEEEEEENS_6half_tESL_NSA_8TiledMMAINSA_8MMA_AtomIJNSA_26SM100_MMA_F16BF16_2x1SM_SSISL_SL_fLi128ELi128ELNSA_4UMMA5MajorE0ELSQ_0ELNSP_7ScaleInE0ELSR_0EEEEEENSA_6LayoutINSB_IJSE_SE_SE_EEENSB_IJNSC_ILi0EEESW_SW_EEEEENSB_IJNSA_10UnderscoreESZ_SZ_EEEEENS7_6detail27Sm100ImplicitGemmTileTraitsINSA_25SM100_TMA_2SM_LOAD_IM2COLENSA_14ComposedLayoutINSA_7SwizzleILi2ELi4ELi3EEENSA_18smem_ptr_flag_bitsILi16EEENSU_INSB_IJNSC_ILi8EEESI_EEENSB_IJSI_SE_EEEEEEEvEENS13_INSA_18SM100_TMA_2SM_LOADES1E_vEEEENS_8epilogue10collective18CollectiveEpilogueINS1J_23Sm100TmaWarpSpecializedILi4ELi2ELi16ELb1ELb0EEEJNSB_IJNSC_ILi64EEESH_SJ_EEENSB_IJNSU_IS1O_SE_EENSU_INSB_IJNSC_ILi16EEESD_EEENSB_IJSE_S1O_EEEEEEEESL_NSB_IJNSB_IJlllEEESE_SW_EEESL_S1X_NS1J_6fusion15FusionCallbacksIS1N_NS1Y_17LinearCombinationISL_fSL_fLNS_15FloatRoundStyleE2EEES1P_S1V_JEEENSA_5SM1004TMEM4LOAD26SM100_TMEM_LOAD_32dp32b16xENSA_20SM90_TMA_LOAD_IM2COLENS15_INS16_ILi1ELi4ELi3EEES19_NSU_INSB_IJS1A_S1R_EEENSB_IJS1R_SE_EEEEEEENSA_39AutoVectorizingCopyWithAssumedAlignmentILi128EEENSA_21SM90_TMA_STORE_IM2COLES2D_S2F_S2F_EEEvvEEEEvNT_6ParamsE)
        /*0038*/ 	.word	0x00000008


	//----- nvinfo : EIATTR_MIN_STACK_SIZE
	.align		4
.L_27:
        /*003c*/ 	.byte	0x04, 0x12
        /*003e*/ 	.short	(.L_29 - .L_28)
	.align		4
.L_28:
        /*0040*/ 	.word	index@(_ZN7cutlass13device_kernelINS_4conv6kernel13ConvUniversalINS1_16ConvProblemShapeILNS1_8OperatorE0ELi2EEENS1_10collective14CollectiveConvINS1_47MainloopSm100TmaUmmaWarpSpecializedImplicitGemmILS5_0ELi26ELi2ELi1ELi2EN4cute5tupleIJNSA_1CILi2EEENSC_ILi1EEESE_EEEEENSB_IJNSC_ILi128EEESH_NSB_IJNSC_ILi32EEEEEEEEENS_6half_tESL_NSA_8TiledMMAINSA_8MMA_AtomIJNSA_26SM100_MMA_F16BF16_2x1SM_SSISL_SL_fLi128ELi128ELNSA_4UMMA5MajorE0ELSQ_0ELNSP_7ScaleInE0ELSR_0EEEEEENSA_6LayoutINSB_IJSE_SE_SE_EEENSB_IJNSC_ILi0EEESW_SW_EEEEENSB_IJNSA_10UnderscoreESZ_SZ_EEEEENS7_6detail27Sm100ImplicitGemmTileTraitsINSA_25SM100_TMA_2SM_LOAD_IM2COLENSA_14ComposedLayoutINSA_7SwizzleILi2ELi4ELi3EEENSA_18smem_ptr_flag_bitsILi16EEENSU_INSB_IJNSC_ILi8EEESI_EEENSB_IJSI_SE_EEEEEEEvEENS13_INSA_18SM100_TMA_2SM_LOADES1E_vEEEENS_8epilogue10collective18CollectiveEpilogueINS1J_23Sm100TmaWarpSpecializedILi4ELi2ELi16ELb1ELb0EEEJNSB_IJNSC_ILi64EEESH_SJ_EEENSB_IJNSU_IS1O_SE_EENSU_INSB_IJNSC_ILi16EEESD_EEENSB_IJSE_S1O_EEEEEEEESL_NSB_IJNSB_IJlllEEESE_SW_EEESL_S1X_NS1J_6fusion15FusionCallbacksIS1N_NS1Y_17LinearCombinationISL_fSL_fLNS_15FloatRoundStyleE2EEES1P_S1V_JEEENSA_5SM1004TMEM4LOAD26SM100_TMEM_LOAD_32dp32b16xENSA_20SM90_TMA_LOAD_IM2COLENS15_INS16_ILi1ELi4ELi3EEES19_NSU_INSB_IJS1A_S1R_EEENSB_IJS1R_SE_EEEEEEENSA_39AutoVectorizingCopyWithAssumedAlignmentILi128EEENSA_21SM90_TMA_STORE_IM2COLES2D_S2F_S2F_EEEvvEEEEvNT_6ParamsE)
        /*0044*/ 	.word	0x00000008
.L_29:


//--------------------- .nv.compat                --------------------------
	.section	.nv.compat,"",@"SHT_CUDA_COMPAT_INFO"
	.align	4
        /*0000*/ 	.byte	0x02, 0x09, 0x01, 0x00, 0x02, 0x02, 0x02, 0x00, 0x02, 0x05, 0x05, 0x00, 0x03, 0x07, 0x01, 0x01
        /*0010*/ 	.byte	0x02, 0x03, 0x01, 0x00, 0x02, 0x06, 0x01, 0x00, 0x04, 0x0b, 0x08, 0x00, 0x09, 0x00, 0x00, 0x00
        /*0020*/ 	.byte	0x00, 0x00, 0x00, 0x00


//--------------------- .nv.info._ZN7cutlass13device_kernelINS_4conv6kernel13ConvUniversalINS1_16ConvProblemShapeILNS1_8OperatorE0ELi2EEENS1_10collective14CollectiveConvINS1_47MainloopSm100TmaUmmaWarpSpecializedImplicitGemmILS5_0ELi26ELi2ELi1ELi2EN4cute5tupleIJNSA_1CILi2EEENSC_ILi1EEESE_EEEEENSB_IJNSC_ILi128EEESH_NSB_IJNSC_ILi32EEEEEEEEENS_6half_tESL_NSA_8TiledMMAINSA_8MMA_AtomIJNSA_26SM100_MMA_F16BF16_2x1SM_SSISL_SL_fLi128ELi128ELNSA_4UMMA5MajorE0ELSQ_0ELNSP_7ScaleInE0ELSR_0EEEEEENSA_6LayoutINSB_IJSE_SE_SE_EEENSB_IJNSC_ILi0EEESW_SW_EEEEENSB_IJNSA_10UnderscoreESZ_SZ_EEEEENS7_6detail27Sm100ImplicitGemmTileTraitsINSA_25SM100_TMA_2SM_LOAD_IM2COLENSA_14ComposedLayoutINSA_7SwizzleILi2ELi4ELi3EEENSA_18smem_ptr_flag_bitsILi16EEENSU_INSB_IJNSC_ILi8EEESI_EEENSB_IJSI_SE_EEEEEEEvEENS13_INSA_18SM100_TMA_2SM_LOADES1E_vEEEENS_8epilogue10collective18CollectiveEpilogueINS1J_23Sm100TmaWarpSpecializedILi4ELi2ELi16ELb1ELb0EEEJNSB_IJNSC_ILi64EEESH_SJ_EEENSB_IJNSU_IS1O_SE_EENSU_INSB_IJNSC_ILi16EEESD_EEENSB_IJSE_S1O_EEEEEEEESL_NSB_IJNSB_IJlllEEESE_SW_EEESL_S1X_NS1J_6fusion15FusionCallbacksIS1N_NS1Y_17LinearCombinationISL_fSL_fLNS_15FloatRoundStyleE2EEES1P_S1V_JEEENSA_5SM1004TMEM4LOAD26SM100_TMEM_LOAD_32dp32b16xENSA_20SM90_TMA_LOAD_IM2COLENS15_INS16_ILi1ELi4ELi3EEES19_NSU_INSB_IJS1A_S1R_EEENSB_IJS1R_SE_EEEEEEENSA_39AutoVectorizingCopyWithAssumedAlignmentILi128EEENSA_21SM90_TMA_STORE_IM2COLES2D_S2F_S2F_EEEvvEEEEvNT_6ParamsE --------------------------
	.section	.nv.info._ZN7cutlass13device_kernelINS_4conv6kernel13ConvUniversalINS1_16ConvProblemShapeILNS1_8OperatorE0ELi2EEENS1_10collective14CollectiveConvINS1_47MainloopSm100TmaUmmaWarpSpecializedImplicitGemmILS5_0ELi26ELi2ELi1ELi2EN4cute5tupleIJNSA_1CILi2EEENSC_ILi1EEESE_EEEEENSB_IJNSC_ILi128EEESH_NSB_IJNSC_ILi32EEEEEEEEENS_6half_tESL_NSA_8TiledMMAINSA_8MMA_AtomIJNSA_26SM100_MMA_F16BF16_2x1SM_SSISL_SL_fLi128ELi128ELNSA_4UMMA5MajorE0ELSQ_0ELNSP_7ScaleInE0ELSR_0EEEEEENSA_6LayoutINSB_IJSE_SE_SE_EEENSB_IJNSC_ILi0EEESW_SW_EEEEENSB_IJNSA_10UnderscoreESZ_SZ_EEEEENS7_6detail27Sm100ImplicitGemmTileTraitsINSA_25SM100_TMA_2SM_LOAD_IM2COLENSA_14ComposedLayoutINSA_7SwizzleILi2ELi4ELi3EEENSA_18smem_ptr_flag_bitsILi16EEENSU_INSB_IJNSC_ILi8EEESI_EEENSB_IJSI_SE_EEEEEEEvEENS13_INSA_18SM100_TMA_2SM_LOADES1E_vEEEENS_8epilogue10collective18CollectiveEpilogueINS1J_23Sm100TmaWarpSpecializedILi4ELi2ELi16ELb1ELb0EEEJNSB_IJNSC_ILi64EEESH_SJ_EEENSB_IJNSU_IS1O_SE_EENSU_INSB_IJNSC_ILi16EEESD_EEENSB_IJSE_S1O_EEEEEEEESL_NSB_IJNSB_IJlllEEESE_SW_EEESL_S1X_NS1J_6fusion15FusionCallbacksIS1N_NS1Y_17LinearCombinationISL_fSL_fLNS_15FloatRoundStyleE2EEES1P_S1V_JEEENSA_5SM1004TMEM4LOAD26SM100_TMEM_LOAD_32dp32b16xENSA_20SM90_TMA_LOAD_IM2COLENS15_INS16_ILi1ELi4ELi3EEES19_NSU_INSB_IJS1A_S1R_EEENSB_IJS1R_SE_EEEEEEENSA_39AutoVectorizingCopyWithAssumedAlignmentILi128EEENSA_21SM90_TMA_STORE_IM2COLES2D_S2F_S2F_EEEvvEEEEvNT_6ParamsE,"",@"SHT_CUDA_INFO"
	.sectionflags	@""
	.align	4


	//----- nvinfo : EIATTR_CUDA_API_VERSION
	.align		4
        /*0000*/ 	.byte	0x04, 0x37
        /*0002*/ 	.short	(.L_31 - .L_30)
.L_30:
        /*0004*/ 	.word	0x00000082


	//----- nvinfo : EIATTR_KPARAM_INFO
	.align		4
.L_31:
        /*0008*/ 	.byte	0x04, 0x17
        /*000a*/ 	.short	(.L_33 - .L_32)
.L_32:
        /*000c*/ 	.word	0x00000000
        /*0010*/ 	.short	0x0000
        /*0012*/ 	.short	0x0000
        /*0014*/ 	.byte	0x00, 0xf0, 0x01, 0x20


	//----- nvinfo : EIATTR_AT_ENTRY_FRAGMENTS
	.align		4
.L_33:
        /*0018*/ 	.byte	0x04, 0x4f
        /*001a*/ 	.short	(.L_35 - .L_34)


	//   ....[0]....
.L_34:
        /*001c*/ 	.word	0x00000007


	//----- nvinfo : EIATTR_RESERVED_SMEM_USED
	.align		4
.L_35:
        /*0020*/ 	.byte	0x01, 0x41
	.zero		2


	//----- nvinfo : EIATTR_SPARSE_MMA_MASK
	.align		4
        /*0024*/ 	.byte	0x03, 0x50
        /*0026*/ 	.short	0x0000


	//----- nvinfo : EIATTR_TCGEN05_2CTA_USED
	.align		4
        /*0028*/ 	.byte	0x01, 0x52
	.zero		2


	//----- nvinfo : EIATTR_MAXREG_COUNT
	.align		4
        /*002c*/ 	.byte	0x03, 0x1b
        /*002e*/ 	.short	0x00ff


	//----- nvinfo : EIATTR_NUM_BARRIERS
	.align		4
        /*0030*/ 	.byte	0x02, 0x4c
        /*0032*/ 	.byte	0x07
	.zero		1


	//----- nvinfo : EIATTR_EXTERNS
	.align		4
        /*0034*/ 	.byte	0x04, 0x0f
        /*0036*/ 	.short	(.L_37 - .L_36)


	//   ....[0]....
	.align		4
.L_36:
        /*0038*/ 	.word	index@(__assertfail)


	//----- nvinfo : EIATTR_MERCURY_ISA_VERSION
	.align		4
.L_37:
        /*003c*/ 	.byte	0x03, 0x5f
        /*003e*/ 	.short	0x0101


	//----- nvinfo : EIATTR_INT_WARP_WIDE_INSTR_OFFSETS
	.align		4
        /*0040*/ 	.byte	0x04, 0x31
        /*0042*/ 	.short	(.L_39 - .L_38)


	//   ....[0]....
.L_38:
        /*0044*/ 	.word	0x00000f40


	//   ....[1]....
        /*0048*/ 	.word	0x00000ff0


	//   ....[2]....
        /*004c*/ 	.word	0x00005120


	//   ....[3]....
        /*0050*/ 	.word	0x00005140


	//   ....[4]....
        /*0054*/ 	.word	0x00005170


	//   ....[5]....
        /*0058*/ 	.word	0x00005e30


	//   ....[6]....
        /*005c*/ 	.word	0x00005ef0


	//   ....[7]....
        /*0060*/ 	.word	0x00005f80


	//   ....[8]....
        /*0064*/ 	.word	0x00005ff0


	//   ....[9]....
        /*0068*/ 	.word	0x000060c0


	//   ....[10]....
        /*006c*/ 	.word	0x00006180


	//   ....[11]....
        /*0070*/ 	.word	0x000061f0


	//   ....[12]....
        /*0074*/ 	.word	0x000062e0


	//   ....[13]....
        /*0078*/ 	.word	0x000063a0


	//   ....[14]....
        /*007c*/ 	.word	0x00006490


	//   ....[15]....
        /*0080*/ 	.word	0x000065b0


	//   ....[16]....
        /*0084*/ 	.word	0x000065f0


	//----- nvinfo : EIATTR_COOP_GROUP_MASK_REGIDS
	.align		4
.L_39:
        /*0088*/ 	.byte	0x04, 0x29
        /*008a*/ 	.short	(.L_41 - .L_40)


	//   ....[0]....
.L_40:
        /*008c*/ 	.word	0xffffffff


	//   ....[1]....
        /*0090*/ 	.word	0xffffffff


	//   ....[2]....
        /*0094*/ 	.word	0xffffffff


	//   ....[3]....
        /*0098*/ 	.word	0xffffffff


	//   ....[4]....
        /*009c*/ 	.word	0xffffffff


	//   ....[5]....
        /*00a0*/ 	.word	0xffffffff


	//   ....[6]....
        /*00a4*/ 	.word	0xffffffff


	//   ....[7]....
        /*00a8*/ 	.word	0xffffffff


	//   ....[8]....
        /*00ac*/ 	.word	0xffffffff


	//   ....[9]....
        /*00b0*/ 	.word	0xffffffff


	//   ....[10]....
        /*00b4*/ 	.word	0xffffffff


	//   ....[11]....
        /*00b8*/ 	.word	0xffffffff


	//   ....[12]....
        /*00bc*/ 	.word	0xffffffff


	//----- nvinfo : EIATTR_COOP_GROUP_INSTR_OFFSETS
	.align		4
.L_41:
        /*00c0*/ 	.byte	0x04, 0x28
        /*00c2*/ 	.short	(.L_43 - .L_42)


	//   ....[0]....
.L_42:
        /*00c4*/ 	.word	0x000000d0


	//   ....[1]....
        /*00c8*/ 	.word	0x00000540


	//   ....[2]....
        /*00cc*/ 	.word	0x000009d0


	//   ....[3]....
        /*00d0*/ 	.word	0x00000b70


	//   ....[4]....
        /*00d4*/ 	.word	0x00000c70


	//   ....[5]....
        /*00d8*/ 	.word	0x00000dc0


	//   ....[6]....
        /*00dc*/ 	.word	0x00001060


	//   ....[7]....
        /*00e0*/ 	.word	0x000026e0


	//   ....[8]....
        /*00e4*/ 	.word	0x000040f0


	//   ....[9]....
        /*00e8*/ 	.word	0x000045c0


	//   ....[10]....
        /*00ec*/ 	.word	0x000045f0


	//   ....[11]....
        /*00f0*/ 	.word	0x00005030


	//   ....[12]....
        /*00f4*/ 	.word	0x00005240


	//----- nvinfo : EIATTR_VRC_CTA_INIT_COUNT
	.align		4
.L_43:
        /*00f8*/ 	.byte	0x02, 0x4a
        /*00fa*/ 	.byte	0x80
	.zero		1


	//----- nvinfo : EIATTR_SYSCALL_OFFSETS
	.align		4
        /*00fc*/ 	.byte	0x04, 0x46
        /*00fe*/ 	.short	(.L_45 - .L_44)


	//   ....[0]....
.L_44:
        /*0100*/ 	.word	0x000071d0


	//   ....[1]....
        /*0104*/ 	.word	0x000072c0


	//   ....[2]....
        /*0108*/ 	.word	0x00007bb0


	//   ....[3]....
        /*010c*/ 	.word	0x00008510


	//   ....[4]....
        /*0110*/ 	.word	0x00008de0


	//   ....[5]....
        /*0114*/ 	.word	0x000096a0


	//----- nvinfo : EIATTR_MBARRIER_INSTR_OFFSETS
	.align		4
.L_45:
        /*0118*/ 	.byte	0x04, 0x39
        /*011a*/ 	.short	(.L_47 - .L_46)


	//   ....[0]....
.L_46:
        /*011c*/ 	.word	0x00000670
        /*0120*/ 	.word	0x000000ff
        /*0124*/ 	.word	0x00000000
        /*0128*/ 	.short	0x0100
        /*012a*/ 	.byte	0x04
	.zero		1


	//   ....[1]....
        /*012c*/ 	.word	0x00000680
        /*0130*/ 	.word	0x000000ff
        /*0134*/ 	.word	0x000000d0
        /*0138*/ 	.short	0x0100
        /*013a*/ 	.byte	0x04
	.zero		1


	//   ....[2]....
        /*013c*/ 	.word	0x00000690
        /*0140*/ 	.word	0x000000ff
        /*0144*/ 	.word	0x00000008
        /*0148*/ 	.short	0x0100
        /*014a*/ 	.byte	0x04
	.zero		1


	//   ....[3]....
        /*014c*/ 	.word	0x000006a0
        /*0150*/ 	.word	0x000000ff
        /*0154*/ 	.word	0x000000d8
        /*0158*/ 	.short	0x0100
        /*015a*/ 	.byte	0x04
	.zero		1


	//   ....[4]....
        /*015c*/ 	.word	0x000006b0
        /*0160*/ 	.word	0x000000ff
        /*0164*/ 	.word	0x00000010
        /*0168*/ 	.short	0x0100
        /*016a*/ 	.byte	0x04
	.zero		1


	//   ....[5]....
        /*016c*/ 	.word	0x000006c0
        /*0170*/ 	.word	0x000000ff
        /*0174*/ 	.word	0x000000e0
        /*0178*/ 	.short	0x0100
        /*017a*/ 	.byte	0x04
	.zero		1


	//   ....[6]....
        /*017c*/ 	.word	0x000006d0
        /*0180*/ 	.word	0x000000ff
        /*0184*/ 	.word	0x00000018
        /*0188*/ 	.short	0x0100
        /*018a*/ 	.byte	0x04
	.zero		1


	//   ....[7]....
        /*018c*/ 	.word	0x000006e0
        /*0190*/ 	.word	0x000000ff
        /*0194*/ 	.word	0x000000e8
        /*0198*/ 	.short	0x0100
        /*019a*/ 	.byte	0x04
	.zero		1


	//   ....[8]....
        /*019c*/ 	.word	0x000006f0
        /*01a0*/ 	.word	0x000000ff
        /*01a4*/ 	.word	0x00000020
        /*01a8*/ 	.short	0x0100
        /*01aa*/ 	.byte	0x04
	.zero		1


	//   ....[9]....
        /*01ac*/ 	.word	0x00000700
        /*01b0*/ 	.word	0x000000ff
        /*01b4*/ 	.word	0x000000f0
        /*01b8*/ 	.short	0x0100
        /*01ba*/ 	.byte	0x04
	.zero		1


	//   ....[10]....
        /*01bc*/ 	.word	0x00000710
        /*01c0*/ 	.word	0x000000ff
        /*01c4*/ 	.word	0x00000028
        /*01c8*/ 	.short	0x0100
        /*01ca*/ 	.byte	0x04
	.zero		1


	//   ....[11]....
        /*01cc*/ 	.word	0x00000720
        /*01d0*/ 	.word	0x000000ff
        /*01d4*/ 	.word	0x000000f8
        /*01d8*/ 	.short	0x0100
        /*01da*/ 	.byte	0x04
	.zero		1


	//   ....[12]....
        /*01dc*/ 	.word	0x00000730
        /*01e0*/ 	.word	0x000000ff
        /*01e4*/ 	.word	0x00000030
        /*01e8*/ 	.short	0x0100
        /*01ea*/ 	.byte	0x04
	.zero		1


	//   ....[13]....
        /*01ec*/ 	.word	0x00000740
        /*01f0*/ 	.word	0x000000ff
        /*01f4*/ 	.word	0x00000100
        /*01f8*/ 	.short	0x0100
        /*01fa*/ 	.byte	0x04
	.zero		1


	//   ....[14]....
        /*01fc*/ 	.word	0x00000750
        /*0200*/ 	.word	0x000000ff
        /*0204*/ 	.word	0x00000038
        /*0208*/ 	.short	0x0100
        /*020a*/ 	.byte	0x04
	.zero		1


	//   ....[15]....
        /*020c*/ 	.word	0x00000760
        /*0210*/ 	.word	0x000000ff
        /*0214*/ 	.word	0x00000108
        /*0218*/ 	.short	0x0100
        /*021a*/ 	.byte	0x04
	.zero		1


	//   ....[16]....
        /*021c*/ 	.word	0x00000770
        /*0220*/ 	.word	0x000000ff
        /*0224*/ 	.word	0x00000040
        /*0228*/ 	.short	0x0100
        /*022a*/ 	.byte	0x04
	.zero		1


	//   ....[17]....
        /*022c*/ 	.word	0x00000780
        /*0230*/ 	.word	0x000000ff
        /*0234*/ 	.word	0x00000110
        /*0238*/ 	.short	0x0100
        /*023a*/ 	.byte	0x04
	.zero		1


	//   ....[18]....
        /*023c*/ 	.word	0x00000790
        /*0240*/ 	.word	0x000000ff
        /*0244*/ 	.word	0x00000048
        /*0248*/ 	.short	0x0100
        /*024a*/ 	.byte	0x04
	.zero		1


	//   ....[19]....
        /*024c*/ 	.word	0x000007a0
        /*0250*/ 	.word	0x000000ff
        /*0254*/ 	.word	0x00000118
        /*0258*/ 	.short	0x0100
        /*025a*/ 	.byte	0x04
	.zero		1


	//   ....[20]....
        /*025c*/ 	.word	0x000007b0
        /*0260*/ 	.word	0x000000ff
        /*0264*/ 	.word	0x00000050
        /*0268*/ 	.short	0x0100
        /*026a*/ 	.byte	0x04
	.zero		1


	//   ....[21]....
        /*026c*/ 	.word	0x000007c0
        /*0270*/ 	.word	0x000000ff
        /*0274*/ 	.word	0x00000120
        /*0278*/ 	.short	0x0100
        /*027a*/ 	.byte	0x04
	.zero		1


	//   ....[22]....
        /*027c*/ 	.word	0x000007d0
        /*0280*/ 	.word	0x000000ff
        /*0284*/ 	.word	0x00000058
        /*0288*/ 	.short	0x0100
        /*028a*/ 	.byte	0x04
	.zero		1


	//   ....[23]....
        /*028c*/ 	.word	0x000007e0
        /*0290*/ 	.word	0x000000ff
        /*0294*/ 	.word	0x00000128
        /*0298*/ 	.short	0x0100
        /*029a*/ 	.byte	0x04
	.zero		1


	//   ....[24]....
        /*029c*/ 	.word	0x000007f0
        /*02a0*/ 	.word	0x000000ff
        /*02a4*/ 	.word	0x00000060
        /*02a8*/ 	.short	0x0100
        /*02aa*/ 	.byte	0x04
	.zero		1


	//   ....[25]....
        /*02ac*/ 	.word	0x00000800
        /*02b0*/ 	.word	0x000000ff
        /*02b4*/ 	.word	0x00000130
        /*02b8*/ 	.short	0x0100
        /*02ba*/ 	.byte	0x04
	.zero		1


	//   ....[26]....
        /*02bc*/ 	.word	0x00000810
        /*02c0*/ 	.word	0x000000ff
        /*02c4*/ 	.word	0x00000068
        /*02c8*/ 	.short	0x0100
        /*02ca*/ 	.byte	0x04
	.zero		1


	//   ....[27]....
        /*02cc*/ 	.word	0x00000820
        /*02d0*/ 	.word	0x000000ff
        /*02d4*/ 	.word	0x00000138
        /*02d8*/ 	.short	0x0100
        /*02da*/ 	.byte	0x04
	.zero		1


	//   ....[28]....
        /*02dc*/ 	.word	0x00000830
        /*02e0*/ 	.word	0x000000ff
        /*02e4*/ 	.word	0x00000070
        /*02e8*/ 	.short	0x0100
        /*02ea*/ 	.byte	0x04
	.zero		1


	//   ....[29]....
        /*02ec*/ 	.word	0x00000840
        /*02f0*/ 	.word	0x000000ff
        /*02f4*/ 	.word	0x00000140
        /*02f8*/ 	.short	0x0100
        /*02fa*/ 	.byte	0x04
	.zero		1


	//   ....[30]....
        /*02fc*/ 	.word	0x00000850
        /*0300*/ 	.word	0x000000ff
        /*0304*/ 	.word	0x00000078
        /*0308*/ 	.short	0x0100
        /*030a*/ 	.byte	0x04
	.zero		1


	//   ....[31]....
        /*030c*/ 	.word	0x00000860
        /*0310*/ 	.word	0x000000ff
        /*0314*/ 	.word	0x00000148
        /*0318*/ 	.short	0x0100
        /*031a*/ 	.byte	0x04
	.zero		1


	//   ....[32]....
        /*031c*/ 	.word	0x00000870
        /*0320*/ 	.word	0x000000ff
        /*0324*/ 	.word	0x00000080
        /*0328*/ 	.short	0x0100
        /*032a*/ 	.byte	0x04
	.zero		1


	//   ....[33]....
        /*032c*/ 	.word	0x00000880
        /*0330*/ 	.word	0x000000ff
        /*0334*/ 	.word	0x00000150
        /*0338*/ 	.short	0x0100
        /*033a*/ 	.byte	0x04
	.zero		1


	//   ....[34]....
        /*033c*/ 	.word	0x00000890
        /*0340*/ 	.word	0x000000ff
        /*0344*/ 	.word	0x00000088
        /*0348*/ 	.short	0x0100
        /*034a*/ 	.byte	0x04
	.zero		1


	//   ....[35]....
        /*034c*/ 	.word	0x000008a0
        /*0350*/ 	.word	0x000000ff
        /*0354*/ 	.word	0x00000158
        /*0358*/ 	.short	0x0100
        /*035a*/ 	.byte	0x04
	.zero		1


	//   ....[36]....
        /*035c*/ 	.word	0x000008b0
        /*0360*/ 	.word	0x000000ff
        /*0364*/ 	.word	0x00000090
        /*0368*/ 	.short	0x0100
        /*036a*/ 	.byte	0x04
	.zero		1


	//   ....[37]....
        /*036c*/ 	.word	0x000008c0
        /*0370*/ 	.word	0x000000ff
        /*0374*/ 	.word	0x00000160
        /*0378*/ 	.short	0x0100
        /*037a*/ 	.byte	0x04
	.zero		1


	//   ....[38]....
        /*037c*/ 	.word	0x000008d0
        /*0380*/ 	.word	0x000000ff
        /*0384*/ 	.word	0x00000098
        /*0388*/ 	.short	0x0100
        /*038a*/ 	.byte	0x04
	.zero		1


	//   ....[39]....
        /*038c*/ 	.word	0x000008e0
        /*0390*/ 	.word	0x000000ff
        /*0394*/ 	.word	0x00000168
        /*0398*/ 	.short	0x0100
        /*039a*/ 	.byte	0x04
	.zero		1


	//   ....[40]....
        /*039c*/ 	.word	0x000008f0
        /*03a0*/ 	.word	0x000000ff
        /*03a4*/ 	.word	0x000000a0
        /*03a8*/ 	.short	0x0100
        /*03aa*/ 	.byte	0x04
	.zero		1


	//   ....[41]....
        /*03ac*/ 	.word	0x00000900
        /*03b0*/ 	.word	0x000000ff
        /*03b4*/ 	.word	0x00000170
        /*03b8*/ 	.short	0x0100
        /*03ba*/ 	.byte	0x04
	.zero		1


	//   ....[42]....
        /*03bc*/ 	.word	0x00000910
        /*03c0*/ 	.word	0x000000ff
        /*03c4*/ 	.word	0x000000a8
        /*03c8*/ 	.short	0x0100
        /*03ca*/ 	.byte	0x04
	.zero		1


	//   ....[43]....
        /*03cc*/ 	.word	0x00000920
        /*03d0*/ 	.word	0x000000ff
        /*03d4*/ 	.word	0x00000178
        /*03d8*/ 	.short	0x0100
        /*03da*/ 	.byte	0x04
	.zero		1


	//   ....[44]....
        /*03dc*/ 	.word	0x00000930
        /*03e0*/ 	.word	0x000000ff
        /*03e4*/ 	.word	0x000000b0
        /*03e8*/ 	.short	0x0100
        /*03ea*/ 	.byte	0x04
	.zero		1


	//   ....[45]....
        /*03ec*/ 	.word	0x00000940
        /*03f0*/ 	.word	0x000000ff
        /*03f4*/ 	.word	0x00000180
        /*03f8*/ 	.short	0x0100
        /*03fa*/ 	.byte	0x04
	.zero		1


	//   ....[46]....
        /*03fc*/ 	.word	0x00000950
        /*0400*/ 	.word	0x000000ff
        /*0404*/ 	.word	0x000000b8
        /*0408*/ 	.short	0x0100
        /*040a*/ 	.byte	0x04
	.zero		1


	//   ....[47]....
        /*040c*/ 	.word	0x00000960
        /*0410*/ 	.word	0x000000ff
        /*0414*/ 	.word	0x00000188
        /*0418*/ 	.short	0x0100
        /*041a*/ 	.byte	0x04
	.zero		1


	//   ....[48]....
        /*041c*/ 	.word	0x00000970
        /*0420*/ 	.word	0x000000ff
        /*0424*/ 	.word	0x000000c0
        /*0428*/ 	.short	0x0100
        /*042a*/ 	.byte	0x04
	.zero		1


	//   ....[49]....
        /*042c*/ 	.word	0x00000980
        /*0430*/ 	.word	0x000000ff
        /*0434*/ 	.word	0x00000190
        /*0438*/ 	.short	0x0100
        /*043a*/ 	.byte	0x04
	.zero		1


	//   ....[50]....
        /*043c*/ 	.word	0x00000990
        /*0440*/ 	.word	0x000000ff
        /*0444*/ 	.word	0x000000c8
        /*0448*/ 	.short	0x0100
        /*044a*/ 	.byte	0x04
	.zero		1


	//   ....[51]....
        /*044c*/ 	.word	0x000009a0
        /*0450*/ 	.word	0x000000ff
        /*0454*/ 	.word	0x00000198
        /*0458*/ 	.short	0x0100
        /*045a*/ 	.byte	0x04
	.zero		1


	//   ....[52]....
        /*045c*/ 	.word	0x00000ae0
        /*0460*/ 	.word	0x000000ff
        /*0464*/ 	.word	0x000001a0
        /*0468*/ 	.short	0x0100
        /*046a*/ 	.byte	0x04
	.zero		1


	//   ....[53]....
        /*046c*/ 	.word	0x00000af0
        /*0470*/ 	.word	0x000000ff
        /*0474*/ 	.word	0x000001c0
        /*0478*/ 	.short	0x0100
        /*047a*/ 	.byte	0x04
	.zero		1


	//   ....[54]....
        /*047c*/ 	.word	0x00000b00
        /*0480*/ 	.word	0x000000ff
        /*0484*/ 	.word	0x000001a8
        /*0488*/ 	.short	0x0100
        /*048a*/ 	.byte	0x04
	.zero		1


	//   ....[55]....
        /*048c*/ 	.word	0x00000b10
        /*0490*/ 	.word	0x000000ff
        /*0494*/ 	.word	0x000001c8
        /*0498*/ 	.short	0x0100
        /*049a*/ 	.byte	0x04
	.zero		1


	//   ....[56]....
        /*049c*/ 	.word	0x00000b20
        /*04a0*/ 	.word	0x000000ff
        /*04a4*/ 	.word	0x000001b0
        /*04a8*/ 	.short	0x0100
        /*04aa*/ 	.byte	0x04
	.zero		1


	//   ....[57]....
        /*04ac*/ 	.word	0x00000b30
        /*04b0*/ 	.word	0x000000ff
        /*04b4*/ 	.word	0x000001d0
        /*04b8*/ 	.short	0x0100
        /*04ba*/ 	.byte	0x04
	.zero		1


	//   ....[58]....
        /*04bc*/ 	.word	0x00000b40
        /*04c0*/ 	.word	0x000000ff
        /*04c4*/ 	.word	0x000001b8
        /*04c8*/ 	.short	0x0100
        /*04ca*/ 	.byte	0x04
	.zero		1


	//   ....[59]....
        /*04cc*/ 	.word	0x00000b50
        /*04d0*/ 	.word	0x000000ff
        /*04d4*/ 	.word	0x000001d8
        /*04d8*/ 	.short	0x0100
        /*04da*/ 	.byte	0x04
	.zero		1


	//   ....[60]....
        /*04dc*/ 	.word	0x00000c40
        /*04e0*/ 	.word	0x000000ff
        /*04e4*/ 	.word	0x000001e0
        /*04e8*/ 	.short	0x0100
        /*04ea*/ 	.byte	0x04
	.zero		1


	//   ....[61]....
        /*04ec*/ 	.word	0x00000c50
        /*04f0*/ 	.word	0x000000ff
        /*04f4*/ 	.word	0x000001e8
        /*04f8*/ 	.short	0x0100
        /*04fa*/ 	.byte	0x04
	.zero		1


	//   ....[62]....
        /*04fc*/ 	.word	0x00000d90
        /*0500*/ 	.word	0x000000ff
        /*0504*/ 	.word	0x000001f0
        /*0508*/ 	.short	0x0100
        /*050a*/ 	.byte	0x06
	.zero		1


	//   ....[63]....
        /*050c*/ 	.word	0x00000da0
        /*0510*/ 	.word	0x000000ff
        /*0514*/ 	.word	0x000001f8
        /*0518*/ 	.short	0x0100
        /*051a*/ 	.byte	0x06
	.zero		1


	//   ....[64]....
        /*051c*/ 	.word	0x00000ee0
        /*0520*/ 	.word	0x000000ff
        /*0524*/ 	.word	0x00000200
        /*0528*/ 	.short	0x0100
        /*052a*/ 	.byte	0x04
	.zero		1


	//   ....[65]....
        /*052c*/ 	.word	0x00000ef0
        /*0530*/ 	.word	0x000000ff
        /*0534*/ 	.word	0x00000210
        /*0538*/ 	.short	0x0100
        /*053a*/ 	.byte	0x04
	.zero		1


	//   ....[66]....
        /*053c*/ 	.word	0x00000f00
        /*0540*/ 	.word	0x000000ff
        /*0544*/ 	.word	0x00000208
        /*0548*/ 	.short	0x0100
        /*054a*/ 	.byte	0x04
	.zero		1


	//   ....[67]....
        /*054c*/ 	.word	0x00000f10
        /*0550*/ 	.word	0x000000ff
        /*0554*/ 	.word	0x00000218
        /*0558*/ 	.short	0x0100
        /*055a*/ 	.byte	0x04
	.zero		1


	//   ....[68]....
        /*055c*/ 	.word	0x00001010
        /*0560*/ 	.word	0x000000ff
        /*0564*/ 	.word	0x00000220
        /*0568*/ 	.short	0x0100
        /*056a*/ 	.byte	0x06
	.zero		1


	//   ....[69]....
        /*056c*/ 	.word	0x00001b40
        /*0570*/ 	.word	0x000000ff
        /*0574*/ 	.word	0x000000d0
        /*0578*/ 	.short	0x010a
        /*057a*/ 	.byte	0x04
	.zero		1


	//   ....[70]....
        /*057c*/ 	.word	0x00001db0
        /*0580*/ 	.word	0x000000ff
        /*0584*/ 	.word	0x000000d0
        /*0588*/ 	.short	0x010a
        /*058a*/ 	.byte	0x09
	.zero		1


	//   ....[71]....
        /*058c*/ 	.word	0x00001f60
        /*0590*/ 	.word	0x000000ff
        /*0594*/ 	.word	0x000000d0
        /*0598*/ 	.short	0x010a
        /*059a*/ 	.byte	0x07
	.zero		1


	//   ....[72]....
        /*059c*/ 	.word	0x00002120
        /*05a0*/ 	.word	0x000000ff
        /*05a4*/ 	.word	0x000001e8
        /*05a8*/ 	.short	0x0101
        /*05aa*/ 	.byte	0x1f
	.zero		1


	//   ....[73]....
        /*05ac*/ 	.word	0x00002150
        /*05b0*/ 	.word	0x000000ff
        /*05b4*/ 	.word	0x000000d0
        /*05b8*/ 	.short	0x010a
        /*05ba*/ 	.byte	0x04
	.zero		1


	//   ....[74]....
        /*05bc*/ 	.word	0x00002370
        /*05c0*/ 	.word	0x000000ff
        /*05c4*/ 	.word	0x000000d0
        /*05c8*/ 	.short	0x010a
        /*05ca*/ 	.byte	0x09
	.zero		1


	//   ....[75]....
        /*05cc*/ 	.word	0x00002520
        /*05d0*/ 	.word	0x000000ff
        /*05d4*/ 	.word	0x000000d0
        /*05d8*/ 	.short	0x010a
        /*05da*/ 	.byte	0x07
	.zero		1


	//   ....[76]....
        /*05dc*/ 	.word	0x000026f0
        /*05e0*/ 	.word	0x000000ff
        /*05e4*/ 	.word	0x000001f0
        /*05e8*/ 	.short	0x010a
        /*05ea*/ 	.byte	0x1f
	.zero		1


	//   ....[77]....
        /*05ec*/ 	.word	0x000027b0
        /*05f0*/ 	.word	0x000000ff
        /*05f4*/ 	.word	0x00000000
        /*05f8*/ 	.short	0x0101
        /*05fa*/ 	.byte	0x04
	.zero		1


	//   ....[78]....
        /*05fc*/ 	.word	0x00002db0
        /*0600*/ 	.word	0x000000ff
        /*0604*/ 	.word	0x00000000
        /*0608*/ 	.short	0x010a
        /*060a*/ 	.byte	0x04
	.zero		1


	//   ....[79]....
        /*060c*/ 	.word	0x00002e50
        /*0610*/ 	.word	0x000000ff
        /*0614*/ 	.word	0x00000000
        /*0618*/ 	.short	0x010a
        /*061a*/ 	.byte	0x05
	.zero		1


	//   ....[80]....
        /*061c*/ 	.word	0x00002ef0
        /*0620*/ 	.word	0x000000ff
        /*0624*/ 	.word	0x00000000
        /*0628*/ 	.short	0x010a
        /*062a*/ 	.byte	0x05
	.zero		1


	//   ....[81]....
        /*062c*/ 	.word	0x00002f90
        /*0630*/ 	.word	0x000000ff
        /*0634*/ 	.word	0x00000000
        /*0638*/ 	.short	0x010a
        /*063a*/ 	.byte	0x05
	.zero		1


	//   ....[82]....
        /*063c*/ 	.word	0x00003030
        /*0640*/ 	.word	0x000000ff
        /*0644*/ 	.word	0x00000000
        /*0648*/ 	.short	0x010a
        /*064a*/ 	.byte	0x05
	.zero		1


	//   ....[83]....
        /*064c*/ 	.word	0x000030d0
        /*0650*/ 	.word	0x000000ff
        /*0654*/ 	.word	0x00000000
        /*0658*/ 	.short	0x010a
        /*065a*/ 	.byte	0x05
	.zero		1


	//   ....[84]....
        /*065c*/ 	.word	0x00003170
        /*0660*/ 	.word	0x000000ff
        /*0664*/ 	.word	0x00000000
        /*0668*/ 	.short	0x010a
        /*066a*/ 	.byte	0x05
	.zero		1


	//   ....[85]....
        /*066c*/ 	.word	0x00003210
        /*0670*/ 	.word	0x000000ff
        /*0674*/ 	.word	0x00000000
        /*0678*/ 	.short	0x010a
        /*067a*/ 	.byte	0x05
	.zero		1


	//   ....[86]....
        /*067c*/ 	.word	0x000032b0
        /*0680*/ 	.word	0x000000ff
        /*0684*/ 	.word	0x00000000
        /*0688*/ 	.short	0x010a
        /*068a*/ 	.byte	0x05
	.zero		1


	//   ....[87]....
        /*068c*/ 	.word	0x00003350
        /*0690*/ 	.word	0x000000ff
        /*0694*/ 	.word	0x00000000
        /*0698*/ 	.short	0x010a
        /*069a*/ 	.byte	0x05
	.zero		1


	//   ....[88]....
        /*069c*/ 	.word	0x000033f0
        /*06a0*/ 	.word	0x000000ff
        /*06a4*/ 	.word	0x00000000
        /*06a8*/ 	.short	0x010a
        /*06aa*/ 	.byte	0x05
	.zero		1


	//   ....[89]....
        /*06ac*/ 	.word	0x00003490
        /*06b0*/ 	.word	0x000000ff
        /*06b4*/ 	.word	0x00000000
        /*06b8*/ 	.short	0x010a
        /*06ba*/ 	.byte	0x05
	.zero		1


	//   ....[90]....
        /*06bc*/ 	.word	0x00003530
        /*06c0*/ 	.word	0x000000ff
        /*06c4*/ 	.word	0x00000000
        /*06c8*/ 	.short	0x010a
        /*06ca*/ 	.byte	0x05
	.zero		1


	//   ....[91]....
        /*06cc*/ 	.word	0x000035d0
        /*06d0*/ 	.word	0x000000ff
        /*06d4*/ 	.word	0x00000000
        /*06d8*/ 	.short	0x010a
        /*06da*/ 	.byte	0x05
	.zero		1


	//   ....[92]....
        /*06dc*/ 	.word	0x00003670
        /*06e0*/ 	.word	0x000000ff
        /*06e4*/ 	.word	0x00000000
        /*06e8*/ 	.short	0x010a
        /*06ea*/ 	.byte	0x05
	.zero		1


	//   ....[93]....
        /*06ec*/ 	.word	0x00003710
        /*06f0*/ 	.word	0x000000ff
        /*06f4*/ 	.word	0x00000000
        /*06f8*/ 	.short	0x010a
        /*06fa*/ 	.byte	0x05
	.zero		1


	//   ....[94]....
        /*06fc*/ 	.word	0x000037b0
        /*0700*/ 	.word	0x000000ff
        /*0704*/ 	.word	0x00000000
        /*0708*/ 	.short	0x010a
        /*070a*/ 	.byte	0x05
	.zero		1


	//   ....[95]....
        /*070c*/ 	.word	0x00003850
        /*0710*/ 	.word	0x000000ff
        /*0714*/ 	.word	0x00000000
        /*0718*/ 	.short	0x010a
        /*071a*/ 	.byte	0x05
	.zero		1


	//   ....[96]....
        /*071c*/ 	.word	0x000038f0
        /*0720*/ 	.word	0x000000ff
        /*0724*/ 	.word	0x00000000
        /*0728*/ 	.short	0x010a
        /*072a*/ 	.byte	0x05
	.zero		1


	//   ....[97]....
        /*072c*/ 	.word	0x00003990
        /*0730*/ 	.word	0x000000ff
        /*0734*/ 	.word	0x00000000
        /*0738*/ 	.short	0x010a
        /*073a*/ 	.byte	0x05
	.zero		1


	//   ....[98]....
        /*073c*/ 	.word	0x00003a30
        /*0740*/ 	.word	0x000000ff
        /*0744*/ 	.word	0x00000000
        /*0748*/ 	.short	0x010a
        /*074a*/ 	.byte	0x05
	.zero		1


	//   ....[99]....
        /*074c*/ 	.word	0x00003ad0
        /*0750*/ 	.word	0x000000ff
        /*0754*/ 	.word	0x00000000
        /*0758*/ 	.short	0x010a
        /*075a*/ 	.byte	0x05
	.zero		1


	//   ....[100]....
        /*075c*/ 	.word	0x00003b70
        /*0760*/ 	.word	0x000000ff
        /*0764*/ 	.word	0x00000000
        /*0768*/ 	.short	0x010a
        /*076a*/ 	.byte	0x05
	.zero		1


	//   ....[101]....
        /*076c*/ 	.word	0x00003c10
        /*0770*/ 	.word	0x000000ff
        /*0774*/ 	.word	0x00000000
        /*0778*/ 	.short	0x010a
        /*077a*/ 	.byte	0x05
	.zero		1


	//   ....[102]....
        /*077c*/ 	.word	0x00003cb0
        /*0780*/ 	.word	0x000000ff
        /*0784*/ 	.word	0x00000000
        /*0788*/ 	.short	0x010a
        /*078a*/ 	.byte	0x05
	.zero		1


	//   ....[103]....
        /*078c*/ 	.word	0x00003d60
        /*0790*/ 	.word	0x00000000
        /*0794*/ 	.word	0x00000000
        /*0798*/ 	.short	0x010a
        /*079a*/ 	.byte	0xff
	.zero		1


	//   ....[104]....
        /*079c*/ 	.word	0x00003eb0
        /*07a0*/ 	.word	0x000000ff
        /*07a4*/ 	.word	0x000001f8
        /*07a8*/ 	.short	0x010a
        /*07aa*/ 	.byte	0x04
	.zero		1


	//   ....[105]....
        /*07ac*/ 	.word	0x00003f50
        /*07b0*/ 	.word	0x000000ff
        /*07b4*/ 	.word	0x000001f0
        /*07b8*/ 	.short	0x010a
        /*07ba*/ 	.byte	0x04
	.zero		1


	//   ....[106]....
        /*07bc*/ 	.word	0x00003ff0
        /*07c0*/ 	.word	0x000000ff
        /*07c4*/ 	.word	0x00000000
        /*07c8*/ 	.short	0x0101
        /*07ca*/ 	.byte	0x05
	.zero		1


	//   ....[107]....
        /*07cc*/ 	.word	0x00004030
        /*07d0*/ 	.word	0x000000ff
        /*07d4*/ 	.word	0x000001f8
        /*07d8*/ 	.short	0x0106
        /*07da*/ 	.byte	0x04
	.zero		1


	//   ....[108]....
        /*07dc*/ 	.word	0x00004070
        /*07e0*/ 	.word	0x00000000
        /*07e4*/ 	.word	0x000001f8
        /*07e8*/ 	.short	0x010a
        /*07ea*/ 	.byte	0xff
	.zero		1


	//   ....[109]....
        /*07ec*/ 	.word	0x000042c0
        /*07f0*/ 	.word	0x000000ff
        /*07f4*/ 	.word	0x00000008
        /*07f8*/ 	.short	0x010a
        /*07fa*/ 	.byte	0x05
	.zero		1


	//   ....[110]....
        /*07fc*/ 	.word	0x000042e0
        /*0800*/ 	.word	0x000000ff
        /*0804*/ 	.word	0x00000008
        /*0808*/ 	.short	0x010a
        /*080a*/ 	.byte	0x05
	.zero		1


	//   ....[111]....
        /*080c*/ 	.word	0x00004470
        /*0810*/ 	.word	0x000000ff
        /*0814*/ 	.word	0x00000008
        /*0818*/ 	.short	0x010a
        /*081a*/ 	.byte	0x05
	.zero		1


	//   ....[112]....
        /*081c*/ 	.word	0x00004490
        /*0820*/ 	.word	0x000000ff
        /*0824*/ 	.word	0x00000008
        /*0828*/ 	.short	0x010a
        /*082a*/ 	.byte	0x05
	.zero		1


	//   ....[113]....
        /*082c*/ 	.word	0x00004550
        /*0830*/ 	.word	0x000000ff
        /*0834*/ 	.word	0x00000000
        /*0838*/ 	.short	0x0101
        /*083a*/ 	.byte	0x04
	.zero		1


	//   ....[114]....
        /*083c*/ 	.word	0x000048a0
        /*0840*/ 	.word	0x000000ff
        /*0844*/ 	.word	0x000001f0
        /*0848*/ 	.short	0x010a
        /*084a*/ 	.byte	0x11
	.zero		1


	//   ....[115]....
        /*084c*/ 	.word	0x00004940
        /*0850*/ 	.word	0x000000ff
        /*0854*/ 	.word	0x00000000
        /*0858*/ 	.short	0x0101
        /*085a*/ 	.byte	0x1d
	.zero		1


	//   ....[116]....
        /*085c*/ 	.word	0x00004980
        /*0860*/ 	.word	0x000000ff
        /*0864*/ 	.word	0x00000210
        /*0868*/ 	.short	0x010a
        /*086a*/ 	.byte	0x16
	.zero		1


	//   ....[117]....
        /*086c*/ 	.word	0x00004a30
        /*0870*/ 	.word	0x000000ff
        /*0874*/ 	.word	0x00000000
        /*0878*/ 	.short	0x010a
        /*087a*/ 	.byte	0x04
	.zero		1


	//   ....[118]....
        /*087c*/ 	.word	0x00004a70
        /*0880*/ 	.word	0x000000ff
        /*0884*/ 	.word	0x00000000
        /*0888*/ 	.short	0x010a
        /*088a*/ 	.byte	0x0a
	.zero		1


	//   ....[119]....
        /*088c*/ 	.word	0x00004b90
        /*0890*/ 	.word	0x000000ff
        /*0894*/ 	.word	0x00000000
        /*0898*/ 	.short	0x010a
        /*089a*/ 	.byte	0x04
	.zero		1


	//   ....[120]....
        /*089c*/ 	.word	0x00004e30
        /*08a0*/ 	.word	0x000000ff
        /*08a4*/ 	.word	0x00000000
        /*08a8*/ 	.short	0x010a
        /*08aa*/ 	.byte	0x04
	.zero		1


	//   ....[121]....
        /*08ac*/ 	.word	0x00004ed0
        /*08b0*/ 	.word	0x00000000
        /*08b4*/ 	.word	0x00000000
        /*08b8*/ 	.short	0x010a
        /*08ba*/ 	.byte	0xff
	.zero		1


	//   ....[122]....
        /*08bc*/ 	.word	0x00004f10
        /*08c0*/ 	.word	0x00000000
        /*08c4*/ 	.word	0x00000000
        /*08c8*/ 	.short	0x010a
        /*08ca*/ 	.byte	0xff
	.zero		1


	//   ....[123]....
        /*08cc*/ 	.word	0x00004f80
        /*08d0*/ 	.word	0x000000ff
        /*08d4*/ 	.word	0x00000000
        /*08d8*/ 	.short	0x0101
        /*08da*/ 	.byte	0x04
	.zero		1


	//   ....[124]....
        /*08dc*/ 	.word	0x00004fc0
        /*08e0*/ 	.word	0x000000ff
        /*08e4*/ 	.word	0x00000220
        /*08e8*/ 	.short	0x010a
        /*08ea*/ 	.byte	0x11
	.zero		1


	//   ....[125]....
        /*08ec*/ 	.word	0x00005020
        /*08f0*/ 	.word	0x000000ff
        /*08f4*/ 	.word	0x00000000
        /*08f8*/ 	.short	0x0101
        /*08fa*/ 	.byte	0x04
	.zero		1


	//   ....[126]....
        /*08fc*/ 	.word	0x00005570
        /*0900*/ 	.word	0x000000ff
        /*0904*/ 	.word	0x000001f0
        /*0908*/ 	.short	0x010a
        /*090a*/ 	.byte	0x1f
	.zero		1


	//   ....[127]....
        /*090c*/ 	.word	0x00005610
        /*0910*/ 	.word	0x000000ff
        /*0914*/ 	.word	0x00000000
        /*0918*/ 	.short	0x0101
        /*091a*/ 	.byte	0x3c
	.zero		1


	//   ....[128]....
        /*091c*/ 	.word	0x00005b60
        /*0920*/ 	.word	0x000000ff
        /*0924*/ 	.word	0x000001e8
        /*0928*/ 	.short	0x010a
        /*092a*/ 	.byte	0x1f
	.zero		1


	//   ....[129]....
        /*092c*/ 	.word	0x00005d00
        /*0930*/ 	.word	0x000000ff
        /*0934*/ 	.word	0x000001c0
        /*0938*/ 	.short	0x010a
        /*093a*/ 	.byte	0x1f
	.zero		1


	//   ....[130]....
        /*093c*/ 	.word	0x00005fa0
        /*0940*/ 	.word	0x000000ff
        /*0944*/ 	.word	0x000001a0
        /*0948*/ 	.short	0x010b
        /*094a*/ 	.byte	0x1f
	.zero		1


	//   ....[131]....
        /*094c*/ 	.word	0x00005fb0
        /*0950*/ 	.word	0x000000ff
        /*0954*/ 	.word	0x00000000
        /*0958*/ 	.short	0x0101
        /*095a*/ 	.byte	0x40
	.zero		1


	//   ....[132]....
        /*095c*/ 	.word	0x00005fc0
        /*0960*/ 	.word	0x000000ff
        /*0964*/ 	.word	0x000001c8
        /*0968*/ 	.short	0x010a
        /*096a*/ 	.byte	0x1f
	.zero		1


	//   ....[133]....
        /*096c*/ 	.word	0x000061a0
        /*0970*/ 	.word	0x000000ff
        /*0974*/ 	.word	0x000001a8
        /*0978*/ 	.short	0x010b
        /*097a*/ 	.byte	0x1f
	.zero		1


	//   ....[134]....
        /*097c*/ 	.word	0x000061b0
        /*0980*/ 	.word	0x000000ff
        /*0984*/ 	.word	0x00000000
        /*0988*/ 	.short	0x0101
        /*098a*/ 	.byte	0x3f
	.zero		1


	//   ....[135]....
        /*098c*/ 	.word	0x000061c0
        /*0990*/ 	.word	0x000000ff
        /*0994*/ 	.word	0x000001d0
        /*0998*/ 	.short	0x010a
        /*099a*/ 	.byte	0x1f
	.zero		1


	//   ....[136]....
        /*099c*/ 	.word	0x000063c0
        /*09a0*/ 	.word	0x000000ff
        /*09a4*/ 	.word	0x000001b0
        /*09a8*/ 	.short	0x010b
        /*09aa*/ 	.byte	0x1f
	.zero		1


	//   ....[137]....
        /*09ac*/ 	.word	0x000063d0
        /*09b0*/ 	.word	0x000000ff
        /*09b4*/ 	.word	0x00000000
        /*09b8*/ 	.short	0x0101
        /*09ba*/ 	.byte	0x3e
	.zero		1


	//   ....[138]....
        /*09bc*/ 	.word	0x000063e0
        /*09c0*/ 	.word	0x000000ff
        /*09c4*/ 	.word	0x000001d8
        /*09c8*/ 	.short	0x010a
        /*09ca*/ 	.byte	0x1f
	.zero		1


	//   ....[139]....
        /*09cc*/ 	.word	0x00006610
        /*09d0*/ 	.word	0x000000ff
        /*09d4*/ 	.word	0x000001b8
        /*09d8*/ 	.short	0x010b
        /*09da*/ 	.byte	0x1f
	.zero		1


	//   ....[140]....
        /*09dc*/ 	.word	0x00006620
        /*09e0*/ 	.word	0x000000ff
        /*09e4*/ 	.word	0x00000000
        /*09e8*/ 	.short	0x0101
        /*09ea*/ 	.byte	0x3d
	.zero		1


	//   ....[141]....
        /*09ec*/ 	.word	0x00006660
        /*09f0*/ 	.word	0x000000ff
        /*09f4*/ 	.word	0x000001c0
        /*09f8*/ 	.short	0x010a
        /*09fa*/ 	.byte	0x1f
	.zero		1


	//   ....[142]....
        /*09fc*/ 	.word	0x00006680
        /*0a00*/ 	.word	0x000000ff
        /*0a04*/ 	.word	0x000001c8
        /*0a08*/ 	.short	0x010a
        /*0a0a*/ 	.byte	0x1f
	.zero		1


	//   ....[143]....
        /*0a0c*/ 	.word	0x000066a0
        /*0a10*/ 	.word	0x000000ff
        /*0a14*/ 	.word	0x000001d0
        /*0a18*/ 	.short	0x010a
        /*0a1a*/ 	.byte	0x1f
	.zero		1


	//   ....[144]....
        /*0a1c*/ 	.word	0x000066e0
        /*0a20*/ 	.word	0x00000000
        /*0a24*/ 	.word	0x000001d8
        /*0a28*/ 	.short	0x010a
        /*0a2a*/ 	.byte	0xff
	.zero		1


	//   ....[145]....
        /*0a2c*/ 	.word	0x00006a70
        /*0a30*/ 	.word	0x000000ff
        /*0a34*/ 	.word	0x000001f0
        /*0a38*/ 	.short	0x010a
        /*0a3a*/ 	.byte	0x2c
	.zero		1


	//   ....[146]....
        /*0a3c*/ 	.word	0x00006b40
        /*0a40*/ 	.word	0x000000ff
        /*0a44*/ 	.word	0x00000000
        /*0a48*/ 	.short	0x0101
        /*0a4a*/ 	.byte	0x04
	.zero		1


	//   ....[147]....
        /*0a4c*/ 	.word	0x00007760
        /*0a50*/ 	.word	0x000000ff
        /*0a54*/ 	.word	0x000001a0
        /*0a58*/ 	.short	0x010a
        /*0a5a*/ 	.byte	0x2c
	.zero		1


	//   ....[148]....
        /*0a5c*/ 	.word	0x00007850
        /*0a60*/ 	.word	0x0000003f
        /*0a64*/ 	.word	0x00000200
        /*0a68*/ 	.short	0x010a
        /*0a6a*/ 	.byte	0xff
	.zero		1


	//   ....[149]....
        /*0a6c*/ 	.word	0x000079c0
        /*0a70*/ 	.word	0x000000ff
        /*0a74*/ 	.word	0x000001a0
        /*0a78*/ 	.short	0x010a
        /*0a7a*/ 	.byte	0x2c
	.zero		1


	//   ....[150]....
        /*0a7c*/ 	.word	0x00007a90
        /*0a80*/ 	.word	0x0000003f
        /*0a84*/ 	.word	0x00000200
        /*0a88*/ 	.short	0x010a
        /*0a8a*/ 	.byte	0xff
	.zero		1


	//   ....[151]....
        /*0a8c*/ 	.word	0x00008280
        /*0a90*/ 	.word	0x00000000
        /*0a94*/ 	.word	0x00000000
        /*0a98*/ 	.short	0x0101
        /*0a9a*/ 	.byte	0xff
	.zero		1


	//   ....[152]....
        /*0a9c*/ 	.word	0x00008290
        /*0aa0*/ 	.word	0x00000004
        /*0aa4*/ 	.word	0x000001a0
        /*0aa8*/ 	.short	0x010a
        /*0aaa*/ 	.byte	0xff
	.zero		1


	//   ....[153]....
        /*0aac*/ 	.word	0x00008350
        /*0ab0*/ 	.word	0x00000004
        /*0ab4*/ 	.word	0x000001a0
        /*0ab8*/ 	.short	0x010a
        /*0aba*/ 	.byte	0xff
	.zero		1


	//   ....[154]....
        /*0abc*/ 	.word	0x00008b50
        /*0ac0*/ 	.word	0x00000000
        /*0ac4*/ 	.word	0x00000000
        /*0ac8*/ 	.short	0x0101
        /*0aca*/ 	.byte	0xff
	.zero		1


	//   ....[155]....
        /*0acc*/ 	.word	0x00008b70
        /*0ad0*/ 	.word	0x00000002
        /*0ad4*/ 	.word	0x000001a0
        /*0ad8*/ 	.short	0x010a
        /*0ada*/ 	.byte	0xff
	.zero		1


	//   ....[156]....
        /*0adc*/ 	.word	0x00008c20
        /*0ae0*/ 	.word	0x00000002
        /*0ae4*/ 	.word	0x000001a0
        /*0ae8*/ 	.short	0x010a
        /*0aea*/ 	.byte	0xff
	.zero		1


	//   ....[157]....
        /*0aec*/ 	.word	0x00009410
        /*0af0*/ 	.word	0x00000000
        /*0af4*/ 	.word	0x00000000
        /*0af8*/ 	.short	0x0101
        /*0afa*/ 	.byte	0xff
	.zero		1


	//   ....[158]....
        /*0afc*/ 	.word	0x00009430
        /*0b00*/ 	.word	0x00000003
        /*0b04*/ 	.word	0x000001a0
        /*0b08*/ 	.short	0x010a
        /*0b0a*/ 	.byte	0xff
	.zero		1


	//   ....[159]....
        /*0b0c*/ 	.word	0x000094e0
        /*0b10*/ 	.word	0x00000003
        /*0b14*/ 	.word	0x000001a0
        /*0b18*/ 	.short	0x010a
        /*0b1a*/ 	.byte	0xff
	.zero		1


	//   ....[160]....
        /*0b1c*/ 	.word	0x00009790
        /*0b20*/ 	.word	0x0000003f
        /*0b24*/ 	.word	0x00000000
        /*0b28*/ 	.short	0x0101
        /*0b2a*/ 	.byte	0xff
	.zero		1


	//   ....[161]....
        /*0b2c*/ 	.word	0x00009d20
        /*0b30*/ 	.word	0x00000000
        /*0b34*/ 	.word	0x00000000
        /*0b38*/ 	.short	0x0101
        /*0b3a*/ 	.byte	0xff
	.zero		1


	//   ....[162]....
        /*0b3c*/ 	.word	0x00009fa0
        /*0b40*/ 	.word	0x000000ff
        /*0b44*/ 	.word	0x00000000
        /*0b48*/ 	.short	0x0101
        /*0b4a*/ 	.byte	0x04
	.zero		1


	//   ....[163]....
        /*0b4c*/ 	.word	0x00009fd0
        /*0b50*/ 	.word	0x00000000
        /*0b54*/ 	.word	0x000000d0
        /*0b58*/ 	.short	0x010a
        /*0b5a*/ 	.byte	0xff
	.zero		1


	//   ....[164]....
        /*0b5c*/ 	.word	0x0000a030
        /*0b60*/ 	.word	0x00000000
        /*0b64*/ 	.word	0x000000d0
        /*0b68*/ 	.short	0x010a
        /*0b6a*/ 	.byte	0xff
	.zero		1


	//   ....[165]....
        /*0b6c*/ 	.word	0x0000a090
        /*0b70*/ 	.word	0x00000000
        /*0b74*/ 	.word	0x000001f0
        /*0b78*/ 	.short	0x010a
        /*0b7a*/ 	.byte	0xff
	.zero		1


	//   ....[166]....
        /*0b7c*/ 	.word	0x0000a0f0
        /*0b80*/ 	.word	0x00000000
        /*0b84*/ 	.word	0x00000000
        /*0b88*/ 	.short	0x010a
        /*0b8a*/ 	.byte	0xff
	.zero		1


	//   ....[167]....
        /*0b8c*/ 	.word	0x0000a150
        /*0b90*/ 	.word	0x00000000
        /*0b94*/ 	.word	0x00000000
        /*0b98*/ 	.short	0x010a
        /*0b9a*/ 	.byte	0xff
	.zero		1


	//   ....[168]....
        /*0b9c*/ 	.word	0x0000a1b0
        /*0ba0*/ 	.word	0x00000000
        /*0ba4*/ 	.word	0x00000000
        /*0ba8*/ 	.short	0x010a
        /*0baa*/ 	.byte	0xff
	.zero		1


	//   ....[169]....
        /*0bac*/ 	.word	0x0000a210
        /*0bb0*/ 	.word	0x00000000
        /*0bb4*/ 	.word	0x00000000
        /*0bb8*/ 	.short	0x010a
        /*0bba*/ 	.byte	0xff
	.zero		1


	//   ....[170]....
        /*0bbc*/ 	.word	0x0000a270
        /*0bc0*/ 	.word	0x00000000
        /*0bc4*/ 	.word	0x00000000
        /*0bc8*/ 	.short	0x010a
        /*0bca*/ 	.byte	0xff
	.zero		1


	//   ....[171]....
        /*0bcc*/ 	.word	0x0000a2d0
        /*0bd0*/ 	.word	0x00000000
        /*0bd4*/ 	.word	0x00000000
        /*0bd8*/ 	.short	0x010a
        /*0bda*/ 	.byte	0xff
	.zero		1


	//   ....[172]....
        /*0bdc*/ 	.word	0x0000a330
        /*0be0*/ 	.word	0x00000000
        /*0be4*/ 	.word	0x00000000
        /*0be8*/ 	.short	0x010a
        /*0bea*/ 	.byte	0xff
	.zero		1


	//   ....[173]....
        /*0bec*/ 	.word	0x0000a390
        /*0bf0*/ 	.word	0x00000000
        /*0bf4*/ 	.word	0x00000000
        /*0bf8*/ 	.short	0x010a
        /*0bfa*/ 	.byte	0xff
	.zero		1


	//   ....[174]....
        /*0bfc*/ 	.word	0x0000a3f0
        /*0c00*/ 	.word	0x00000000
        /*0c04*/ 	.word	0x00000000
        /*0c08*/ 	.short	0x010a
        /*0c0a*/ 	.byte	0xff
	.zero		1


	//   ....[175]....
        /*0c0c*/ 	.word	0x0000a450
        /*0c10*/ 	.word	0x00000000
        /*0c14*/ 	.word	0x00000000
        /*0c18*/ 	.short	0x010a
        /*0c1a*/ 	.byte	0xff
	.zero		1


	//   ....[176]....
        /*0c1c*/ 	.word	0x0000a4b0
        /*0c20*/ 	.word	0x00000000
        /*0c24*/ 	.word	0x00000000
        /*0c28*/ 	.short	0x010a
        /*0c2a*/ 	.byte	0xff
	.zero		1


	//   ....[177]....
        /*0c2c*/ 	.word	0x0000a510
        /*0c30*/ 	.word	0x00000000
        /*0c34*/ 	.word	0x00000000
        /*0c38*/ 	.short	0x010a
        /*0c3a*/ 	.byte	0xff
	.zero		1


	//   ....[178]....
        /*0c3c*/ 	.word	0x0000a570
        /*0c40*/ 	.word	0x00000000
        /*0c44*/ 	.word	0x00000000
        /*0c48*/ 	.short	0x010a
        /*0c4a*/ 	.byte	0xff
	.zero		1


	//   ....[179]....
        /*0c4c*/ 	.word	0x0000a5d0
        /*0c50*/ 	.word	0x00000000
        /*0c54*/ 	.word	0x00000000
        /*0c58*/ 	.short	0x010a
        /*0c5a*/ 	.byte	0xff
	.zero		1


	//   ....[180]....
        /*0c5c*/ 	.word	0x0000a630
        /*0c60*/ 	.word	0x00000000
        /*0c64*/ 	.word	0x00000000
        /*0c68*/ 	.short	0x010a
        /*0c6a*/ 	.byte	0xff
	.zero		1


	//   ....[181]....
        /*0c6c*/ 	.word	0x0000a690
        /*0c70*/ 	.word	0x00000000
        /*0c74*/ 	.word	0x00000000
        /*0c78*/ 	.short	0x010a
        /*0c7a*/ 	.byte	0xff
	.zero		1


	//   ....[182]....
        /*0c7c*/ 	.word	0x0000a6f0
        /*0c80*/ 	.word	0x00000000
        /*0c84*/ 	.word	0x00000000
        /*0c88*/ 	.short	0x010a
        /*0c8a*/ 	.byte	0xff
	.zero		1


	//   ....[183]....
        /*0c8c*/ 	.word	0x0000a750
        /*0c90*/ 	.word	0x00000000
        /*0c94*/ 	.word	0x00000000
        /*0c98*/ 	.short	0x010a
        /*0c9a*/ 	.byte	0xff
	.zero		1


	//   ....[184]....
        /*0c9c*/ 	.word	0x0000a7b0
        /*0ca0*/ 	.word	0x00000000
        /*0ca4*/ 	.word	0x00000000
        /*0ca8*/ 	.short	0x010a
        /*0caa*/ 	.byte	0xff
	.zero		1


	//   ....[185]....
        /*0cac*/ 	.word	0x0000a810
        /*0cb0*/ 	.word	0x00000000
        /*0cb4*/ 	.word	0x00000000
        /*0cb8*/ 	.short	0x010a
        /*0cba*/ 	.byte	0xff
	.zero		1


	//   ....[186]....
        /*0cbc*/ 	.word	0x0000a870
        /*0cc0*/ 	.word	0x00000000
        /*0cc4*/ 	.word	0x00000000
        /*0cc8*/ 	.short	0x010a
        /*0cca*/ 	.byte	0xff
	.zero		1


	//   ....[187]....
        /*0ccc*/ 	.word	0x0000a8d0
        /*0cd0*/ 	.word	0x00000000
        /*0cd4*/ 	.word	0x00000000
        /*0cd8*/ 	.short	0x010a
        /*0cda*/ 	.byte	0xff
	.zero		1


	//   ....[188]....
        /*0cdc*/ 	.word	0x0000a930
        /*0ce0*/ 	.word	0x00000000
        /*0ce4*/ 	.word	0x00000000
        /*0ce8*/ 	.short	0x010a
        /*0cea*/ 	.byte	0xff
	.zero		1


	//   ....[189]....
        /*0cec*/ 	.word	0x0000a990
        /*0cf0*/ 	.word	0x00000000
        /*0cf4*/ 	.word	0x00000000
        /*0cf8*/ 	.short	0x010a
        /*0cfa*/ 	.byte	0xff
	.zero		1


	//   ....[190]....
        /*0cfc*/ 	.word	0x0000a9f0
        /*0d00*/ 	.word	0x00000000
        /*0d04*/ 	.word	0x00000000
        /*0d08*/ 	.short	0x010a
        /*0d0a*/ 	.byte	0xff
	.zero		1


	//   ....[191]....
        /*0d0c*/ 	.word	0x0000aa50
        /*0d10*/ 	.word	0x00000004
        /*0d14*/ 	.word	0x000001f8
        /*0d18*/ 	.short	0x010a
        /*0d1a*/ 	.byte	0xff
	.zero		1


	//   ....[192]....
        /*0d1c*/ 	.word	0x0000aab0
        /*0d20*/ 	.word	0x00000004
        /*0d24*/ 	.word	0x000001f0
        /*0d28*/ 	.short	0x010a
        /*0d2a*/ 	.byte	0xff
	.zero		1


	//   ....[193]....
        /*0d2c*/ 	.word	0x0000ab10
        /*0d30*/ 	.word	0x00000005
        /*0d34*/ 	.word	0x00000008
        /*0d38*/ 	.short	0x010a
        /*0d3a*/ 	.byte	0xff
	.zero		1


	//   ....[194]....
        /*0d3c*/ 	.word	0x0000abf0
        /*0d40*/ 	.word	0x00000003
        /*0d44*/ 	.word	0x00000008
        /*0d48*/ 	.short	0x010a
        /*0d4a*/ 	.byte	0xff
	.zero		1


	//   ....[195]....
        /*0d4c*/ 	.word	0x0000ac50
        /*0d50*/ 	.word	0x00000004
        /*0d54*/ 	.word	0x000001f0
        /*0d58*/ 	.short	0x010a
        /*0d5a*/ 	.byte	0xff
	.zero		1


	//   ....[196]....
        /*0d5c*/ 	.word	0x0000acb0
        /*0d60*/ 	.word	0x00000004
        /*0d64*/ 	.word	0x00000210
        /*0d68*/ 	.short	0x010a
        /*0d6a*/ 	.byte	0xff
	.zero		1


	//   ....[197]....
        /*0d6c*/ 	.word	0x0000ad10
        /*0d70*/ 	.word	0x00000004
        /*0d74*/ 	.word	0x00000000
        /*0d78*/ 	.short	0x010a
        /*0d7a*/ 	.byte	0xff
	.zero		1


	//   ....[198]....
        /*0d7c*/ 	.word	0x0000ad70
        /*0d80*/ 	.word	0x00000000
        /*0d84*/ 	.word	0x00000000
        /*0d88*/ 	.short	0x010a
        /*0d8a*/ 	.byte	0xff
	.zero		1


	//   ....[199]....
        /*0d8c*/ 	.word	0x0000add0
        /*0d90*/ 	.word	0x00000000
        /*0d94*/ 	.word	0x00000220
        /*0d98*/ 	.short	0x010a
        /*0d9a*/ 	.byte	0xff
	.zero		1


	//   ....[200]....
        /*0d9c*/ 	.word	0x0000ae30
        /*0da0*/ 	.word	0x00000002
        /*0da4*/ 	.word	0x000001f0
        /*0da8*/ 	.short	0x010a
        /*0daa*/ 	.byte	0xff
	.zero		1


	//   ....[201]....
        /*0dac*/ 	.word	0x0000ae90
        /*0db0*/ 	.word	0x00000002
        /*0db4*/ 	.word	0x000001e8
        /*0db8*/ 	.short	0x010a
        /*0dba*/ 	.byte	0xff
	.zero		1


	//   ....[202]....
        /*0dbc*/ 	.word	0x0000aef0
        /*0dc0*/ 	.word	0x00000002
        /*0dc4*/ 	.word	0x000001c0
        /*0dc8*/ 	.short	0x010a
        /*0dca*/ 	.byte	0xff
	.zero		1


	//   ....[203]....
        /*0dcc*/ 	.word	0x0000af50
        /*0dd0*/ 	.word	0x00000002
        /*0dd4*/ 	.word	0x000001c8
        /*0dd8*/ 	.short	0x010a
        /*0dda*/ 	.byte	0xff
	.zero		1


	//   ....[204]....
        /*0ddc*/ 	.word	0x0000afb0
        /*0de0*/ 	.word	0x00000002
        /*0de4*/ 	.word	0x000001d0
        /*0de8*/ 	.short	0x010a
        /*0dea*/ 	.byte	0xff
	.zero		1


	//   ....[205]....
        /*0dec*/ 	.word	0x0000b010
        /*0df0*/ 	.word	0x00000002
        /*0df4*/ 	.word	0x000001d8
        /*0df8*/ 	.short	0x010a
        /*0dfa*/ 	.byte	0xff
	.zero		1


	//   ....[206]....
        /*0dfc*/ 	.word	0x0000b070
        /*0e00*/ 	.word	0x00000000
        /*0e04*/ 	.word	0x000001c0
        /*0e08*/ 	.short	0x010a
        /*0e0a*/ 	.byte	0xff
	.zero		1


	//   ....[207]....
        /*0e0c*/ 	.word	0x0000b0d0
        /*0e10*/ 	.word	0x00000000
        /*0e14*/ 	.word	0x000001c8
        /*0e18*/ 	.short	0x010a
        /*0e1a*/ 	.byte	0xff
	.zero		1


	//   ....[208]....
        /*0e1c*/ 	.word	0x0000b130
        /*0e20*/ 	.word	0x00000000
        /*0e24*/ 	.word	0x000001d0
        /*0e28*/ 	.short	0x010a
        /*0e2a*/ 	.byte	0xff
	.zero		1


	//   ....[209]....
        /*0e2c*/ 	.word	0x0000b190
        /*0e30*/ 	.word	0x00000000
        /*0e34*/ 	.word	0x000001f0
        /*0e38*/ 	.short	0x010a
        /*0e3a*/ 	.byte	0xff
	.zero		1


	//   ....[210]....
        /*0e3c*/ 	.word	0x0000b1f0
        /*0e40*/ 	.word	0x00000002
        /*0e44*/ 	.word	0x000001a0
        /*0e48*/ 	.short	0x010a
        /*0e4a*/ 	.byte	0xff
	.zero		1


	//   ....[211]....
        /*0e4c*/ 	.word	0x0000b240
        /*0e50*/ 	.word	0x0000003f
        /*0e54*/ 	.word	0x00000200
        /*0e58*/ 	.short	0x010a
        /*0e5a*/ 	.byte	0xff
	.zero		1


	//   ....[212]....
        /*0e5c*/ 	.word	0x0000b290
        /*0e60*/ 	.word	0x00000004
        /*0e64*/ 	.word	0x000001a0
        /*0e68*/ 	.short	0x010a
        /*0e6a*/ 	.byte	0xff
	.zero		1


	//   ....[213]....
        /*0e6c*/ 	.word	0x0000b2e0
        /*0e70*/ 	.word	0x00000002
        /*0e74*/ 	.word	0x000001a0
        /*0e78*/ 	.short	0x010a
        /*0e7a*/ 	.byte	0xff
	.zero		1


	//   ....[214]....
        /*0e7c*/ 	.word	0x0000b330
        /*0e80*/ 	.word	0x00000003
        /*0e84*/ 	.word	0x000001a0
        /*0e88*/ 	.short	0x010a
        /*0e8a*/ 	.byte	0xff
	.zero		1


	//----- nvinfo : EIATTR_NUM_MBARRIERS
	.align		4
.L_47:
        /*0e8c*/ 	.byte	0x03, 0x38
        /*0e8e*/ 	.short	0x0045


	//----- nvinfo : EIATTR_EXIT_INSTR_OFFSETS
	.align		4
        /*0e90*/ 	.byte	0x04, 0x1c
        /*0e92*/ 	.short	(.L_49 - .L_48)


	//   ....[0]....
.L_48:
        /*0e94*/ 	.word	0x00003d90


	//   ....[1]....
        /*0e98*/ 	.word	0x00004040


	//   ....[2]....
        /*0e9c*/ 	.word	0x000040a0


	//   ....[3]....
        /*0ea0*/ 	.word	0x00005250


	//   ....[4]....
        /*0ea4*/ 	.word	0x00006710


	//   ....[5]....
        /*0ea8*/ 	.word	0x00006750


	//   ....[6]....
        /*0eac*/ 	.word	0x00009e80


	//   ....[7]....
        /*0eb0*/ 	.word	0x00009f00


	//   ....[8]....
        /*0eb4*/ 	.word	0x00009f30


	//   ....[9]....
        /*0eb8*/ 	.word	0x00009fb0


	//----- nvinfo : EIATTR_MAX_THREADS
	.align		4
.L_49:
        /*0ebc*/ 	.byte	0x04, 0x05
        /*0ebe*/ 	.short	(.L_51 - .L_50)
.L_50:
        /*0ec0*/ 	.word	0x00000100
        /*0ec4*/ 	.word	0x00000001
        /*0ec8*/ 	.word	0x00000001


	//----- nvinfo : EIATTR_CRS_STACK_SIZE
	.align		4
.L_51:
        /*0ecc*/ 	.byte	0x04, 0x1e
        /*0ece*/ 	.short	(.L_53 - .L_52)
.L_52:
        /*0ed0*/ 	.word	0x00000000


	//----- nvinfo : EIATTR_CBANK_PARAM_SIZE
	.align		4
.L_53:
        /*0ed4*/ 	.byte	0x03, 0x19
        /*0ed6*/ 	.short	0x0800


	//----- nvinfo : EIATTR_PARAM_CBANK
	.align		4
        /*0ed8*/ 	.byte	0x04, 0x0a
        /*0eda*/ 	.short	(.L_55 - .L_54)
	.align		4
.L_54:
        /*0edc*/ 	.word	index@(.nv.constant0._ZN7cutlass13device_kernelINS_4conv6kernel13ConvUniversalINS1_16ConvProblemShapeILNS1_8OperatorE0ELi2EEENS1_10collective14CollectiveConvINS1_47MainloopSm100TmaUmmaWarpSpecializedImplicitGemmILS5_0ELi26ELi2ELi1ELi2EN4cute5tupleIJNSA_1CILi2EEENSC_ILi1EEESE_EEEEENSB_IJNSC_ILi128EEESH_NSB_IJNSC_ILi32EEEEEEEEENS_6half_tESL_NSA_8TiledMMAINSA_8MMA_AtomIJNSA_26SM100_MMA_F16BF16_2x1SM_SSISL_SL_fLi128ELi128ELNSA_4UMMA5MajorE0ELSQ_0ELNSP_7ScaleInE0ELSR_0EEEEEENSA_6LayoutINSB_IJSE_SE_SE_EEENSB_IJNSC_ILi0EEESW_SW_EEEEENSB_IJNSA_10UnderscoreESZ_SZ_EEEEENS7_6detail27Sm100ImplicitGemmTileTraitsINSA_25SM100_TMA_2SM_LOAD_IM2COLENSA_14ComposedLayoutINSA_7SwizzleILi2ELi4ELi3EEENSA_18smem_ptr_flag_bitsILi16EEENSU_INSB_IJNSC_ILi8EEESI_EEENSB_IJSI_SE_EEEEEEEvEENS13_INSA_18SM100_TMA_2SM_LOADES1E_vEEEENS_8epilogue10collective18CollectiveEpilogueINS1J_23Sm100TmaWarpSpecializedILi4ELi2ELi16ELb1ELb0EEEJNSB_IJNSC_ILi64EEESH_SJ_EEENSB_IJNSU_IS1O_SE_EENSU_INSB_IJNSC_ILi16EEESD_EEENSB_IJSE_S1O_EEEEEEEESL_NSB_IJNSB_IJlllEEESE_SW_EEESL_S1X_NS1J_6fusion15FusionCallbacksIS1N_NS1Y_17LinearCombinationISL_fSL_fLNS_15FloatRoundStyleE2EEES1P_S1V_JEEENSA_5SM1004TMEM4LOAD26SM100_TMEM_LOAD_32dp32b16xENSA_20SM90_TMA_LOAD_IM2COLENS15_INS16_ILi1ELi4ELi3EEES19_NSU_INSB_IJS1A_S1R_EEENSB_IJS1R_SE_EEEEEEENSA_39AutoVectorizingCopyWithAssumedAlignmentILi128EEENSA_21SM90_TMA_STORE_IM2COLES2D_S2F_S2F_EEEvvEEEEvNT_6ParamsE)
        /*0ee0*/ 	.short	0x0380
        /*0ee2*/ 	.short	0x0800


	//----- nvinfo : EIATTR_SW_WAR
	.align		4
.L_55:
        /*0ee4*/ 	.byte	0x04, 0x36
        /*0ee6*/ 	.short	(.L_57 - .L_56)
.L_56:
        /*0ee8*/ 	.word	0x00000008
.L_57:


//--------------------- .nv.callgraph             --------------------------
	.section	.nv.callgraph,"",@"SHT_CUDA_CALLGRAPH"
	.align	4
	.sectionentsize	8
	.align		4
        /*0000*/ 	.word	0x00000000
	.align		4
        /*0004*/ 	.word	0xffffffff
	.align		4
        /*0008*/ 	.word	index@(_ZN7cutlass13device_kernelINS_4conv6kernel13ConvUniversalINS1_16ConvProblemShapeILNS1_8OperatorE0ELi2EEENS1_10collective14CollectiveConvINS1_47MainloopSm100TmaUmmaWarpSpecializedImplicitGemmILS5_0ELi26ELi2ELi1ELi2EN4cute5tupleIJNSA_1CILi2EEENSC_ILi1EEESE_EEEEENSB_IJNSC_ILi128EEESH_NSB_IJNSC_ILi32EEEEEEEEENS_6half_tESL_NSA_8TiledMMAINSA_8MMA_AtomIJNSA_26SM100_MMA_F16BF16_2x1SM_SSISL_SL_fLi128ELi128ELNSA_4UMMA5MajorE0ELSQ_0ELNSP_7ScaleInE0ELSR_0EEEEEENSA_6LayoutINSB_IJSE_SE_SE_EEENSB_IJNSC_ILi0EEESW_SW_EEEEENSB_IJNSA_10UnderscoreESZ_SZ_EEEEENS7_6detail27Sm100ImplicitGemmTileTraitsINSA_25SM100_TMA_2SM_LOAD_IM2COLENSA_14ComposedLayoutINSA_7SwizzleILi2ELi4ELi3EEENSA_18smem_ptr_flag_bitsILi16EEENSU_INSB_IJNSC_ILi8EEESI_EEENSB_IJSI_SE_EEEEEEEvEENS13_INSA_18SM100_TMA_2SM_LOADES1E_vEEEENS_8epilogue10collective18CollectiveEpilogueINS1J_23Sm100TmaWarpSpecializedILi4ELi2ELi16ELb1ELb0EEEJNSB_IJNSC_ILi64EEESH_SJ_EEENSB_IJNSU_IS1O_SE_EENSU_INSB_IJNSC_ILi16EEESD_EEENSB_IJSE_S1O_EEEEEEEESL_NSB_IJNSB_IJlllEEESE_SW_EEESL_S1X_NS1J_6fusion15FusionCallbacksIS1N_NS1Y_17LinearCombinationISL_fSL_fLNS_15FloatRoundStyleE2EEES1P_S1V_JEEENSA_5SM1004TMEM4LOAD26SM100_TMEM_LOAD_32dp32b16xENSA_20SM90_TMA_LOAD_IM2COLENS15_INS16_ILi1ELi4ELi3EEES19_NSU_INSB_IJS1A_S1R_EEENSB_IJS1R_SE_EEEEEEENSA_39AutoVectorizingCopyWithAssumedAlignmentILi128EEENSA_21SM90_TMA_STORE_IM2COLES2D_S2F_S2F_EEEvvEEEEvNT_6ParamsE)
	.align		4
        /*000c*/ 	.word	index@(__assertfail)
	.align		4
        /*0010*/ 	.word	0x00000000
	.align		4
        /*0014*/ 	.word	0xfffffffe
	.align		4
        /*0018*/ 	.word	0x00000000
	.align		4
        /*001c*/ 	.word	0xfffffffd
	.align		4
        /*0020*/ 	.word	0x00000000
	.align		4
        /*0024*/ 	.word	0xfffffffc


//--------------------- .nv.constant4             --------------------------
	.section	.nv.constant4,"a",@progbits
	.align	8
	.align		8
.nv.constant4:
        /*0000*/ 	.dword	__assertfail
	.align		8
        /*0008*/ 	.dword	__unnamed_1
	.align		8
        /*0010*/ 	.dword	__unnamed_2
	.align		8
        /*0018*/ 	.dword	_ZN39_INTERNAL_75430823_4_k_cu_6264b13a_38844cuda3std3__45__cpo5beginE
	.align		8
        /*0020*/ 	.dword	_ZN39_INTERNAL_75430823_4_k_cu_6264b13a_38844cuda3std3__45__cpo3endE
	.align		8
        /*0028*/ 	.dword	_ZN39_INTERNAL_75430823_4_k_cu_6264b13a_38844cuda3std3__45__cpo6cbeginE
	.align		8
        /*0030*/ 	.dword	_ZN39_INTERNAL_75430823_4_k_cu_6264b13a_38844cuda3std3__45__cpo4cendE
	.align		8
        /*0038*/ 	.dword	_ZN39_INTERNAL_75430823_4_k_cu_6264b13a_38844cuda3std3__441_GLOBAL__N__75430823_4_k_cu_6264b13a_38846ignoreE
	.align		8
        /*0040*/ 	.dword	_ZN39_INTERNAL_75430823_4_k_cu_6264b13a_38844cuda3std3__419piecewise_constructE
	.align		8
        /*0048*/ 	.dword	_ZN39_INTERNAL_75430823_4_k_cu_6264b13a_38844cuda3std3__48in_placeE
	.align		8
        /*0050*/ 	.dword	_ZN39_INTERNAL_75430823_4_k_cu_6264b13a_38844cuda3std6ranges3__45__cpo4swapE
	.align		8
        /*0058*/ 	.dword	_ZN39_INTERNAL_75430823_4_k_cu_6264b13a_38844cuda3std6ranges3__45__cpo9iter_moveE
	.align		8
        /*0060*/ 	.dword	_ZN39_INTERNAL_75430823_4_k_cu_6264b13a_38844cute7productE
	.align		8
        /*0068*/ 	.dword	_ZN39_INTERNAL_75430823_4_k_cu_6264b13a_38844cute1_E
	.align		8
        /*0070*/ 	.dword	$str$27
	.align		8
        /*0078*/ 	.dword	$str$28
	.align		8
        /*0080*/ 	.dword	$str$29
	.align		8
        /*0088*/ 	.dword	$str$30


//--------------------- .text._ZN7cutlass13device_kernelINS_4conv6kernel13ConvUniversalINS1_16ConvProblemShapeILNS1_8OperatorE0ELi2EEENS1_10collective14CollectiveConvINS1_47MainloopSm100TmaUmmaWarpSpecializedImplicitGemmILS5_0ELi26ELi2ELi1ELi2EN4cute5tupleIJNSA_1CILi2EEENSC_ILi1EEESE_EEEEENSB_IJNSC_ILi128EEESH_NSB_IJNSC_ILi32EEEEEEEEENS_6half_tESL_NSA_8TiledMMAINSA_8MMA_AtomIJNSA_26SM100_MMA_F16BF16_2x1SM_SSISL_SL_fLi128ELi128ELNSA_4UMMA5MajorE0ELSQ_0ELNSP_7ScaleInE0ELSR_0EEEEEENSA_6LayoutINSB_IJSE_SE_SE_EEENSB_IJNSC_ILi0EEESW_SW_EEEEENSB_IJNSA_10UnderscoreESZ_SZ_EEEEENS7_6detail27Sm100ImplicitGemmTileTraitsINSA_25SM100_TMA_2SM_LOAD_IM2COLENSA_14ComposedLayoutINSA_7SwizzleILi2ELi4ELi3EEENSA_18smem_ptr_flag_bitsILi16EEENSU_INSB_IJNSC_ILi8EEESI_EEENSB_IJSI_SE_EEEEEEEvEENS13_INSA_18SM100_TMA_2SM_LOADES1E_vEEEENS_8epilogue10collective18CollectiveEpilogueINS1J_23Sm100TmaWarpSpecializedILi4ELi2ELi16ELb1ELb0EEEJNSB_IJNSC_ILi64EEESH_SJ_EEENSB_IJNSU_IS1O_SE_EENSU_INSB_IJNSC_ILi16EEESD_EEENSB_IJSE_S1O_EEEEEEEESL_NSB_IJNSB_IJlllEEESE_SW_EEESL_S1X_NS1J_6fusion15FusionCallbacksIS1N_NS1Y_17LinearCombinationISL_fSL_fLNS_15FloatRoundStyleE2EEES1P_S1V_JEEENSA_5SM1004TMEM4LOAD26SM100_TMEM_LOAD_32dp32b16xENSA_20SM90_TMA_LOAD_IM2COLENS15_INS16_ILi1ELi4ELi3EEES19_NSU_INSB_IJS1A_S1R_EEENSB_IJS1R_SE_EEEEEEENSA_39AutoVectorizingCopyWithAssumedAlignmentILi128EEENSA_21SM90_TMA_STORE_IM2COLES2D_S2F_S2F_EEEvvEEEEvNT_6ParamsE --------------------------
	.section	.text._ZN7cutlass13device_kernelINS_4conv6kernel13ConvUniversalINS1_16ConvProblemShapeILNS1_8OperatorE0ELi2EEENS1_10collective14CollectiveConvINS1_47MainloopSm100TmaUmmaWarpSpecializedImplicitGemmILS5_0ELi26ELi2ELi1ELi2EN4cute5tupleIJNSA_1CILi2EEENSC_ILi1EEESE_EEEEENSB_IJNSC_ILi128EEESH_NSB_IJNSC_ILi32EEEEEEEEENS_6half_tESL_NSA_8TiledMMAINSA_8MMA_AtomIJNSA_26SM100_MMA_F16BF16_2x1SM_SSISL_SL_fLi128ELi128ELNSA_4UMMA5MajorE0ELSQ_0ELNSP_7ScaleInE0ELSR_0EEEEEENSA_6LayoutINSB_IJSE_SE_SE_EEENSB_IJNSC_ILi0EEESW_SW_EEEEENSB_IJNSA_10UnderscoreESZ_SZ_EEEEENS7_6detail27Sm100ImplicitGemmTileTraitsINSA_25SM100_TMA_2SM_LOAD_IM2COLENSA_14ComposedLayoutINSA_7SwizzleILi2ELi4ELi3EEENSA_18smem_ptr_flag_bitsILi16EEENSU_INSB_IJNSC_ILi8EEESI_EEENSB_IJSI_SE_EEEEEEEvEENS13_INSA_18SM100_TMA_2SM_LOADES1E_vEEEENS_8epilogue10collective18CollectiveEpilogueINS1J_23Sm100TmaWarpSpecializedILi4ELi2ELi16ELb1ELb0EEEJNSB_IJNSC_ILi64EEESH_SJ_EEENSB_IJNSU_IS1O_SE_EENSU_INSB_IJNSC_ILi16EEESD_EEENSB_IJSE_S1O_EEEEEEEESL_NSB_IJNSB_IJlllEEESE_SW_EEESL_S1X_NS1J_6fusion15FusionCallbacksIS1N_NS1Y_17LinearCombinationISL_fSL_fLNS_15FloatRoundStyleE2EEES1P_S1V_JEEENSA_5SM1004TMEM4LOAD26SM100_TMEM_LOAD_32dp32b16xENSA_20SM90_TMA_LOAD_IM2COLENS15_INS16_ILi1ELi4ELi3EEES19_NSU_INSB_IJS1A_S1R_EEENSB_IJS1R_SE_EEEEEEENSA_39AutoVectorizingCopyWithAssumedAlignmentILi128EEENSA_21SM90_TMA_STORE_IM2COLES2D_S2F_S2F_EEEvvEEEEvNT_6ParamsE,"ax",@progbits
	.align	128
.text._ZN7cutlass13device_kernelINS_4conv6kernel13ConvUniversalINS1_16ConvProblemShapeILNS1_8OperatorE0ELi2EEENS1_10collective14CollectiveConvINS1_47MainloopSm100TmaUmmaWarpSpecializedImplicitGemmILS5_0ELi26ELi2ELi1ELi2EN4cute5tupleIJNSA_1CILi2EEENSC_ILi1EEESE_EEEEENSB_IJNSC_ILi128EEESH_NSB_IJNSC_ILi32EEEEEEEEENS_6half_tESL_NSA_8TiledMMAINSA_8MMA_AtomIJNSA_26SM100_MMA_F16BF16_2x1SM_SSISL_SL_fLi128ELi128ELNSA_4UMMA5MajorE0ELSQ_0ELNSP_7ScaleInE0ELSR_0EEEEEENSA_6LayoutINSB_IJSE_SE_SE_EEENSB_IJNSC_ILi0EEESW_SW_EEEEENSB_IJNSA_10UnderscoreESZ_SZ_EEEEENS7_6detail27Sm100ImplicitGemmTileTraitsINSA_25SM100_TMA_2SM_LOAD_IM2COLENSA_14ComposedLayoutINSA_7SwizzleILi2ELi4ELi3EEENSA_18smem_ptr_flag_bitsILi16EEENSU_INSB_IJNSC_ILi8EEESI_EEENSB_IJSI_SE_EEEEEEEvEENS13_INSA_18SM100_TMA_2SM_LOADES1E_vEEEENS_8epilogue10collective18CollectiveEpilogueINS1J_23Sm100TmaWarpSpecializedILi4ELi2ELi16ELb1ELb0EEEJNSB_IJNSC_ILi64EEESH_SJ_EEENSB_IJNSU_IS1O_SE_EENSU_INSB_IJNSC_ILi16EEESD_EEENSB_IJSE_S1O_EEEEEEEESL_NSB_IJNSB_IJlllEEESE_SW_EEESL_S1X_NS1J_6fusion15FusionCallbacksIS1N_NS1Y_17LinearCombinationISL_fSL_fLNS_15FloatRoundStyleE2EEES1P_S1V_JEEENSA_5SM1004TMEM4LOAD26SM100_TMEM_LOAD_32dp32b16xENSA_20SM90_TMA_LOAD_IM2COLENS15_INS16_ILi1ELi4ELi3EEES19_NSU_INSB_IJS1A_S1R_EEENSB_IJS1R_SE_EEEEEEENSA_39AutoVectorizingCopyWithAssumedAlignmentILi128EEENSA_21SM90_TMA_STORE_IM2COLES2D_S2F_S2F_EEEvvEEEEvNT_6ParamsE:
        .type           _ZN7cutlass13device_kernelINS_4conv6kernel13ConvUniversalINS1_16ConvProblemShapeILNS1_8OperatorE0ELi2EEENS1_10collective14CollectiveConvINS1_47MainloopSm100TmaUmmaWarpSpecializedImplicitGemmILS5_0ELi26ELi2ELi1ELi2EN4cute5tupleIJNSA_1CILi2EEENSC_ILi1EEESE_EEEEENSB_IJNSC_ILi128EEESH_NSB_IJNSC_ILi32EEEEEEEEENS_6half_tESL_NSA_8TiledMMAINSA_8MMA_AtomIJNSA_26SM100_MMA_F16BF16_2x1SM_SSISL_SL_fLi128ELi128ELNSA_4UMMA5MajorE0ELSQ_0ELNSP_7ScaleInE0ELSR_0EEEEEENSA_6LayoutINSB_IJSE_SE_SE_EEENSB_IJNSC_ILi0EEESW_SW_EEEEENSB_IJNSA_10UnderscoreESZ_SZ_EEEEENS7_6detail27Sm100ImplicitGemmTileTraitsINSA_25SM100_TMA_2SM_LOAD_IM2COLENSA_14ComposedLayoutINSA_7SwizzleILi2ELi4ELi3EEENSA_18smem_ptr_flag_bitsILi16EEENSU_INSB_IJNSC_ILi8EEESI_EEENSB_IJSI_SE_EEEEEEEvEENS13_INSA_18SM100_TMA_2SM_LOADES1E_vEEEENS_8epilogue10collective18CollectiveEpilogueINS1J_23Sm100TmaWarpSpecializedILi4ELi2ELi16ELb1ELb0EEEJNSB_IJNSC_ILi64EEESH_SJ_EEENSB_IJNSU_IS1O_SE_EENSU_INSB_IJNSC_ILi16EEESD_EEENSB_IJSE_S1O_EEEEEEEESL_NSB_IJNSB_IJlllEEESE_SW_EEESL_S1X_NS1J_6fusion15FusionCallbacksIS1N_NS1Y_17LinearCombinationISL_fSL_fLNS_15FloatRoundStyleE2EEES1P_S1V_JEEENSA_5SM1004TMEM4LOAD26SM100_TMEM_LOAD_32dp32b16xENSA_20SM90_TMA_LOAD_IM2COLENS15_INS16_ILi1ELi4ELi3EEES19_NSU_INSB_IJS1A_S1R_EEENSB_IJS1R_SE_EEEEEEENSA_39AutoVectorizingCopyWithAssumedAlignmentILi128EEENSA_21SM90_TMA_STORE_IM2COLES2D_S2F_S2F_EEEvvEEEEvNT_6ParamsE,@function
        .size           _ZN7cutlass13device_kernelINS_4conv6kernel13ConvUniversalINS1_16ConvProblemShapeILNS1_8OperatorE0ELi2EEENS1_10collective14CollectiveConvINS1_47MainloopSm100TmaUmmaWarpSpecializedImplicitGemmILS5_0ELi26ELi2ELi1ELi2EN4cute5tupleIJNSA_1CILi2EEENSC_ILi1EEESE_EEEEENSB_IJNSC_ILi128EEESH_NSB_IJNSC_ILi32EEEEEEEEENS_6half_tESL_NSA_8TiledMMAINSA_8MMA_AtomIJNSA_26SM100_MMA_F16BF16_2x1SM_SSISL_SL_fLi128ELi128ELNSA_4UMMA5MajorE0ELSQ_0ELNSP_7ScaleInE0ELSR_0EEEEEENSA_6LayoutINSB_IJSE_SE_SE_EEENSB_IJNSC_ILi0EEESW_SW_EEEEENSB_IJNSA_10UnderscoreESZ_SZ_EEEEENS7_6detail27Sm100ImplicitGemmTileTraitsINSA_25SM100_TMA_2SM_LOAD_IM2COLENSA_14ComposedLayoutINSA_7SwizzleILi2ELi4ELi3EEENSA_18smem_ptr_flag_bitsILi16EEENSU_INSB_IJNSC_ILi8EEESI_EEENSB_IJSI_SE_EEEEEEEvEENS13_INSA_18SM100_TMA_2SM_LOADES1E_vEEEENS_8epilogue10collective18CollectiveEpilogueINS1J_23Sm100TmaWarpSpecializedILi4ELi2ELi16ELb1ELb0EEEJNSB_IJNSC_ILi64EEESH_SJ_EEENSB_IJNSU_IS1O_SE_EENSU_INSB_IJNSC_ILi16EEESD_EEENSB_IJSE_S1O_EEEEEEEESL_NSB_IJNSB_IJlllEEESE_SW_EEESL_S1X_NS1J_6fusion15FusionCallbacksIS1N_NS1Y_17LinearCombinationISL_fSL_fLNS_15FloatRoundStyleE2EEES1P_S1V_JEEENSA_5SM1004TMEM4LOAD26SM100_TMEM_LOAD_32dp32b16xENSA_20SM90_TMA_LOAD_IM2COLENS15_INS16_ILi1ELi4ELi3EEES19_NSU_INSB_IJS1A_S1R_EEENSB_IJS1R_SE_EEEEEEENSA_39AutoVectorizingCopyWithAssumedAlignmentILi128EEENSA_21SM90_TMA_STORE_IM2COLES2D_S2F_S2F_EEEvvEEEEvNT_6ParamsE,(.L_x_254 - _ZN7cutlass13device_kernelINS_4conv6kernel13ConvUniversalINS1_16ConvProblemShapeILNS1_8OperatorE0ELi2EEENS1_10collective14CollectiveConvINS1_47MainloopSm100TmaUmmaWarpSpecializedImplicitGemmILS5_0ELi26ELi2ELi1ELi2EN4cute5tupleIJNSA_1CILi2EEENSC_ILi1EEESE_EEEEENSB_IJNSC_ILi128EEESH_NSB_IJNSC_ILi32EEEEEEEEENS_6half_tESL_NSA_8TiledMMAINSA_8MMA_AtomIJNSA_26SM100_MMA_F16BF16_2x1SM_SSISL_SL_fLi128ELi128ELNSA_4UMMA5MajorE0ELSQ_0ELNSP_7ScaleInE0ELSR_0EEEEEENSA_6LayoutINSB_IJSE_SE_SE_EEENSB_IJNSC_ILi0EEESW_SW_EEEEENSB_IJNSA_10UnderscoreESZ_SZ_EEEEENS7_6detail27Sm100ImplicitGemmTileTraitsINSA_25SM100_TMA_2SM_LOAD_IM2COLENSA_14ComposedLayoutINSA_7SwizzleILi2ELi4ELi3EEENSA_18smem_ptr_flag_bitsILi16EEENSU_INSB_IJNSC_ILi8EEESI_EEENSB_IJSI_SE_EEEEEEEvEENS13_INSA_18SM100_TMA_2SM_LOADES1E_vEEEENS_8epilogue10collective18CollectiveEpilogueINS1J_23Sm100TmaWarpSpecializedILi4ELi2ELi16ELb1ELb0EEEJNSB_IJNSC_ILi64EEESH_SJ_EEENSB_IJNSU_IS1O_SE_EENSU_INSB_IJNSC_ILi16EEESD_EEENSB_IJSE_S1O_EEEEEEEESL_NSB_IJNSB_IJlllEEESE_SW_EEESL_S1X_NS1J_6fusion15FusionCallbacksIS1N_NS1Y_17LinearCombinationISL_fSL_fLNS_15FloatRoundStyleE2EEES1P_S1V_JEEENSA_5SM1004TMEM4LOAD26SM100_TMEM_LOAD_32dp32b16xENSA_20SM90_TMA_LOAD_IM2COLENS15_INS16_ILi1ELi4ELi3EEES19_NSU_INSB_IJS1A_S1R_EEENSB_IJS1R_SE_EEEEEEENSA_39AutoVectorizingCopyWithAssumedAlignmentILi128EEENSA_21SM90_TMA_STORE_IM2COLES2D_S2F_S2F_EEEvvEEEEvNT_6ParamsE)
        .other          _ZN7cutlass13device_kernelINS_4conv6kernel13ConvUniversalINS1_16ConvProblemShapeILNS1_8OperatorE0ELi2EEENS1_10collective14CollectiveConvINS1_47MainloopSm100TmaUmmaWarpSpecializedImplicitGemmILS5_0ELi26ELi2ELi1ELi2EN4cute5tupleIJNSA_1CILi2EEENSC_ILi1EEESE_EEEEENSB_IJNSC_ILi128EEESH_NSB_IJNSC_ILi32EEEEEEEEENS_6half_tESL_NSA_8TiledMMAINSA_8MMA_AtomIJNSA_26SM100_MMA_F16BF16_2x1SM_SSISL_SL_fLi128ELi128ELNSA_4UMMA5MajorE0ELSQ_0ELNSP_7ScaleInE0ELSR_0EEEEEENSA_6LayoutINSB_IJSE_SE_SE_EEENSB_IJNSC_ILi0EEESW_SW_EEEEENSB_IJNSA_10UnderscoreESZ_SZ_EEEEENS7_6detail27Sm100ImplicitGemmTileTraitsINSA_25SM100_TMA_2SM_LOAD_IM2COLENSA_14ComposedLayoutINSA_7SwizzleILi2ELi4ELi3EEENSA_18smem_ptr_flag_bitsILi16EEENSU_INSB_IJNSC_ILi8EEESI_EEENSB_IJSI_SE_EEEEEEEvEENS13_INSA_18SM100_TMA_2SM_LOADES1E_vEEEENS_8epilogue10collective18CollectiveEpilogueINS1J_23Sm100TmaWarpSpecializedILi4ELi2ELi16ELb1ELb0EEEJNSB_IJNSC_ILi64EEESH_SJ_EEENSB_IJNSU_IS1O_SE_EENSU_INSB_IJNSC_ILi16EEESD_EEENSB_IJSE_S1O_EEEEEEEESL_NSB_IJNSB_IJlllEEESE_SW_EEESL_S1X_NS1J_6fusion15FusionCallbacksIS1N_NS1Y_17LinearCombinationISL_fSL_fLNS_15FloatRoundStyleE2EEES1P_S1V_JEEENSA_5SM1004TMEM4LOAD26SM100_TMEM_LOAD_32dp32b16xENSA_20SM90_TMA_LOAD_IM2COLENS15_INS16_ILi1ELi4ELi3EEES19_NSU_INSB_IJS1A_S1R_EEENSB_IJS1R_SE_EEEEEEENSA_39AutoVectorizingCopyWithAssumedAlignmentILi128EEENSA_21SM90_TMA_STORE_IM2COLES2D_S2F_S2F_EEEvvEEEEvNT_6ParamsE,@"STO_CUDA_ENTRY STV_DEFAULT"
_ZN7cutlass13device_kernelINS_4conv6kernel13ConvUniversalINS1_16ConvProblemShapeILNS1_8OperatorE0ELi2EEENS1_10collective14CollectiveConvINS1_47MainloopSm100TmaUmmaWarpSpecializedImplicitGemmILS5_0ELi26ELi2ELi1ELi2EN4cute5tupleIJNSA_1CILi2EEENSC_ILi1EEESE_EEEEENSB_IJNSC_ILi128EEESH_NSB_IJNSC_ILi32EEEEEEEEENS_6half_tESL_NSA_8TiledMMAINSA_8MMA_AtomIJNSA_26SM100_MMA_F16BF16_2x1SM_SSISL_SL_fLi128ELi128ELNSA_4UMMA5MajorE0ELSQ_0ELNSP_7ScaleInE0ELSR_0EEEEEENSA_6LayoutINSB_IJSE_SE_SE_EEENSB_IJNSC_ILi0EEESW_SW_EEEEENSB_IJNSA_10UnderscoreESZ_SZ_EEEEENS7_6detail27Sm100ImplicitGemmTileTraitsINSA_25SM100_TMA_2SM_LOAD_IM2COLENSA_14ComposedLayoutINSA_7SwizzleILi2ELi4ELi3EEENSA_18smem_ptr_flag_bitsILi16EEENSU_INSB_IJNSC_ILi8EEESI_EEENSB_IJSI_SE_EEEEEEEvEENS13_INSA_18SM100_TMA_2SM_LOADES1E_vEEEENS_8epilogue10collective18CollectiveEpilogueINS1J_23Sm100TmaWarpSpecializedILi4ELi2ELi16ELb1ELb0EEEJNSB_IJNSC_ILi64EEESH_SJ_EEENSB_IJNSU_IS1O_SE_EENSU_INSB_IJNSC_ILi16EEESD_EEENSB_IJSE_S1O_EEEEEEEESL_NSB_IJNSB_IJlllEEESE_SW_EEESL_S1X_NS1J_6fusion15FusionCallbacksIS1N_NS1Y_17LinearCombinationISL_fSL_fLNS_15FloatRoundStyleE2EEES1P_S1V_JEEENSA_5SM1004TMEM4LOAD26SM100_TMEM_LOAD_32dp32b16xENSA_20SM90_TMA_LOAD_IM2COLENS15_INS16_ILi1ELi4ELi3EEES19_NSU_INSB_IJS1A_S1R_EEENSB_IJS1R_SE_EEEEEEENSA_39AutoVectorizingCopyWithAssumedAlignmentILi128EEENSA_21SM90_TMA_STORE_IM2COLES2D_S2F_S2F_EEEvvEEEEvNT_6ParamsE:
[----:B------:R-:W1:Y:S01]  /*0000*/  LDC R1, c[0x0][0x37c] ;  /* 0x0000df00ff017b82 */ /* 0x000e620000000800 */
[----:B------:R-:W2:Y:S01]  /*0010*/  S2R R55, SR_TID.X ;  /* 0x0000000000377919 */ /* 0x000ea20000002100 */
[----:B------:R-:W3:Y:S06]  /*0020*/  LDCU.64 UR8, c[0x0][0x890] ;  /* 0x00011200ff0877ac */ /* 0x000eec0008000a00 */
[----:B------:R-:W4:Y:S01]  /*0030*/  S2UR UR4, SR_CgaCtaId ;  /* 0x00000000000479c3 */ /* 0x000f220000008800 */
[----:B-1----:R-:W-:Y:S01]  /*0040*/  VIADD R1, R1, 0xfffffff8 ;  /* 0xfffffff801017836 */ /* 0x002fe20000000000 */
[----:B------:R-:W-:-:S02]  /*0050*/  PRMT R45, RZ, 0x7610, R45 ;  /* 0x00007610ff2d7816 */ /* 0x000fc4000000002d */
[----:B------:R-:W-:Y:S02]  /*0060*/  ELECT P1, URZ, PT ;  /* 0x0000000000ff782f */ /* 0x000fe40003820000 */
[----:B------:R-:W-:Y:S01]  /*0070*/  R2UR UR43, R1 ;  /* 0x00000000012b72ca */ /* 0x000fe200000e0000 */
[----:B---3--:R-:W-:-:S04]  /*0080*/  UISETP.NE.U32.AND UP0, UPT, UR8, URZ, UPT ;  /* 0x000000ff0800728c */ /* 0x008fc8000bf05070 */
[----:B------:R-:W-:Y:S02]  /*0090*/  UISETP.NE.AND.EX UP0, UPT, UR9, URZ, UPT, UP0 ;  /* 0x000000ff0900728c */ /* 0x000fe4000bf05300 */
[----:B----4-:R-:W-:Y:S02]  /*00a0*/  ULOP3.LUT UR31, UR4, 0x1, URZ, 0xc0, !UPT ;  /* 0x00000001041f7892 */ /* 0x010fe4000f8ec0ff */
[----:B------:R-:W-:Y:S01]  /*00b0*/  ULOP3.LUT UR30, UR4, 0x1, URZ, 0x3c, !UPT ;  /* 0x00000001041e7892 */ /* 0x000fe2000f8e3cff */
[----:B--2---:R-:W-:-:S05]  /*00c0*/  SHF.R.U32.HI R46, RZ, 0x5, R55 ;  /* 0x00000005ff2e7819 */ /* 0x004fca0000011637 */
[----:B------:R-:W1:Y:S02]  /*00d0*/  SHFL.IDX PT, R0, R46, RZ, 0x1f ;  /* 0x00001fff2e007589 */ /* 0x000e6400000e0000 */
[----:B-1----:R-:W-:Y:S01]  /*00e0*/  R2UR UR18, R0 ;  /* 0x00000000001272ca */ /* 0x002fe200000e0000 */
[----:B------:R-:W-:-:S14]  /*00f0*/  BRA.U UP0, `(.L_x_0) ;  /* 0x0000000100307547 */ /* 0x000fdc000b800000 */
[----:B------:R-:W1:Y:S02]  /*0100*/  LDCU.64 UR4, c[0x0][0x888] ;  /* 0x00011100ff0477ac */ /* 0x000e640008000a00 */
[----:B-1----:R-:W-:-:S04]  /*0110*/  UISETP.NE.U32.AND UP0, UPT, UR4, URZ, UPT ;  /* 0x000000ff0400728c */ /* 0x002fc8000bf05070 */
[----:B------:R-:W-:-:S09]  /*0120*/  UISETP.NE.AND.EX UP0, UPT, UR5, URZ, UPT, UP0 ;  /* 0x000000ff0500728c */ /* 0x000fd2000bf05300 */
[----:B------:R-:W-:Y:S05]  /*0130*/  BRA.U !UP0, `(.L_x_1) ;  /* 0x0000000108147547 */ /* 0x000fea000b800000 */
[----:B------:R-:W1:Y:S01]  /*0140*/  LDC.64 R2, c[0x0][0x888] ;  /* 0x00022200ff027b82 */ /* 0x000e620000000a00 */
[----:B------:R-:W1:Y:S02]  /*0150*/  LDCU.64 UR4, c[0x0][0x358] ;  /* 0x00006b00ff0477ac */ /* 0x000e640008000a00 */
[----:B-1----:R1:W5:Y:S01]  /*0160*/  LDG.E R27, desc[UR4][R2.64] ;  /* 0x00000004021b7981 */ /* 0x002362000c1e1900 */
[----:B------:R-:W-:Y:S01]  /*0170*/  HFMA2 R45, -RZ, RZ, 0, 5.9604644775390625e-08 ;  /* 0x00000001ff2d7431 */ /* 0x000fe200000001ff */
[----:B------:R-:W-:Y:S05]  /*0180*/  BRA `(.L_x_0) ;  /* 0x00000000000c7947 */ /* 0x000fea0003800000 */
.L_x_1:
[----:B------:R-:W1:Y:S01]  /*0190*/  LDCU UR4, c[0x0][0x880] ;  /* 0x00011000ff0477ac */ /* 0x000e620008000800 */
[----:B------:R-:W-:Y:S01]  /*01a0*/  HFMA2 R45, -RZ, RZ, 0, 5.9604644775390625e-08 ;  /* 0x00000001ff2d7431 */ /* 0x000fe200000001ff */
[----:B-1----:R-:W-:-:S07]  /*01b0*/  MOV R27, UR4 ;  /* 0x00000004001b7c02 */ /* 0x002fce0008000f00 */
.L_x_0:
[----:B------:R-:W2:Y:S02]  /*01c0*/  LDCU.64 UR4, c[0x0][0x8b0] ;  /* 0x00011600ff0477ac */ /* 0x000ea40008000a00 */
[----:B--2---:R-:W-:-:S04]  /*01d0*/  UISETP.NE.U32.AND UP0, UPT, UR4, URZ, UPT ;  /* 0x000000ff0400728c */ /* 0x004fc8000bf05070 */
[----:B------:R-:W-:-:S09]  /*01e0*/  UISETP.NE.AND.EX UP0, UPT, UR5, URZ, UPT, UP0 ;  /* 0x000000ff0500728c */ /* 0x000fd2000bf05300 */
[----:B------:R-:W-:Y:S05]  /*01f0*/  BRA.U UP0, `(.L_x_2) ;  /* 0x0000000100287547 */ /* 0x000fea000b800000 */
[----:B------:R-:W2:Y:S02]  /*0200*/  LDCU.64 UR4, c[0x0][0x8a8] ;  /* 0x00011500ff0477ac */ /* 0x000ea40008000a00 */
[----:B--2---:R-:W-:-:S04]  /*0210*/  UISETP.NE.U32.AND UP0, UPT, UR4, URZ, UPT ;  /* 0x000000ff0400728c */ /* 0x004fc8000bf05070 */
[----:B------:R-:W-:-:S09]  /*0220*/  UISETP.NE.AND.EX UP0, UPT, UR5, URZ, UPT, UP0 ;  /* 0x000000ff0500728c */ /* 0x000fd2000bf05300 */
[----:B------:R-:W-:Y:S05]  /*0230*/  BRA.U !UP0, `(.L_x_3) ;  /* 0x0000000108107547 */ /* 0x000fea000b800000 */
[----:B------:R-:W2:Y:S01]  /*0240*/  LDC.64 R24, c[0x0][0x8a8] ;  /* 0x00022a00ff187b82 */ /* 0x000ea20000000a00 */
[----:B------:R-:W2:Y:S02]  /*0250*/  LDCU.64 UR4, c[0x0][0x358] ;  /* 0x00006b00ff0477ac */ /* 0x000ea40008000a00 */
[----:B--2---:R2:W5:Y:S01]  /*0260*/  LDG.E R24, desc[UR4][R24.64] ;  /* 0x0000000418187981 */ /* 0x004562000c1e1900 */
[----:B------:R-:W-:Y:S05]  /*0270*/  BRA `(.L_x_2) ;  /* 0x0000000000087947 */ /* 0x000fea0003800000 */
.L_x_3:
[----:B------:R-:W2:Y:S02]  /*0280*/  LDCU UR4, c[0x0][0x8a0] ;  /* 0x00011400ff0477ac */ /* 0x000ea40008000800 */
[----:B--2---:R-:W-:Y:S02]  /*0290*/  MOV R24, UR4 ;  /* 0x0000000400187c02 */ /* 0x004fe40008000f00 */
.L_x_2:
[----:B------:R-:W-:Y:S01]  /*02a0*/  IMAD.U32 R0, RZ, RZ, UR18 ;  /* 0x00000012ff007e24 */ /* 0x000fe2000f8e00ff */
[----:B------:R-:W-:Y:S04]  /*02b0*/  BSSY.RECONVERGENT B0, `(.L_x_4) ;  /* 0x000000c000007945 */ /* 0x000fe80003800200 */
[C---:B------:R-:W-:Y:S02]  /*02c0*/  ISETP.NE.OR P2, PT, R0.reuse, 0x1, !P1 ;  /* 0x000000010000780c */ /* 0x040fe40004f45670 */
[----:B------:R-:W-:-:S11]  /*02d0*/  ISETP.NE.OR P0, PT, R0, 0x3, !P1 ;  /* 0x000000030000780c */ /* 0x000fd60004f05670 */
[----:B------:R-:W-:Y:S05]  /*02e0*/  @P2 BRA `(.L_x_5) ;  /* 0x0000000000202947 */ /* 0x000fea0003800000 */
[----:B------:R-:W3:Y:S02]  /*02f0*/  LDCU.64 UR4, c[0x0][0x348] ;  /* 0x00006900ff0477ac */ /* 0x000ee40008000a00 */
[----:B---3--:R-:W-:Y:S02]  /*0300*/  UIADD3 UR6, UP1, UPT, UR4, 0x80, URZ ;  /* 0x0000008004067890 */ /* 0x008fe4000ff3e0ff */
[----:B------:R-:W-:Y:S02]  /*0310*/  UIADD3 UR4, UP0, UPT, UR4, 0x180, URZ ;  /* 0x0000018004047890 */ /* 0x000fe4000ff1e0ff */
[----:B------:R-:W-:Y:S02]  /*0320*/  UIADD3.X UR7, UPT, UPT, URZ, UR5, URZ, UP1, !UPT ;  /* 0x00000005ff077290 */ /* 0x000fe40008ffe4ff */
[----:B------:R-:W-:-:S07]  /*0330*/  UIADD3.X UR5, UPT, UPT, URZ, UR5, URZ, UP0, !UPT ;  /* 0x00000005ff057290 */ /* 0x000fce00087fe4ff */
[----:B------:R3:W-:Y:S02]  /*0340*/  UTMACCTL.PF [UR6] ;  /* 0x00000000060079b9 */ /* 0x0007e40008040000 */
[----:B------:R3:W-:Y:S02]  /*0350*/  UTMACCTL.PF [UR4] ;  /* 0x00000000040079b9 */ /* 0x0007e40008040000 */
[----:B---3--:R-:W-:Y:S01]  /*0360*/  NOP ;  /* 0x0000000000007918 */ /* 0x008fe20000000000 */
.L_x_5:
[----:B------:R-:W-:Y:S05]  /*0370*/  BSYNC.RECONVERGENT B0 ;  /* 0x0000000000007941 */ /* 0x000fea0003800200 */
.L_x_4:
[----:B------:R-:W-:Y:S04]  /*0380*/  BSSY.RECONVERGENT B0, `(.L_x_6) ;  /* 0x000000a000007945 */ /* 0x000fe80003800200 */
        /* <DEDUP_REMOVED lines=9> */
.L_x_7:
[----:B------:R-:W-:Y:S05]  /*0420*/  BSYNC.RECONVERGENT B0 ;  /* 0x0000000000007941 */ /* 0x000fea0003800200 */
.L_x_6:
[----:B------:R-:W3:Y:S01]  /*0430*/  LDCU.64 UR4, c[0x0][0x888] ;  /* 0x00011100ff0477ac */ /* 0x000ee20008000a00 */
[----:B------:R-:W-:Y:S02]  /*0440*/  UISETP.EQ.U32.AND UP2, UPT, UR8, URZ, UPT ;  /* 0x000000ff0800728c */ /* 0x000fe4000bf42070 */
[----:B------:R-:W-:Y:S02]  /*0450*/  UPLOP3.LUT UP3, UPT, UPT, UPT, UPT, 0x80, 0x8 ;  /* 0x000000000008789c */ /* 0x000fe40003f6f070 */
[----:B---3--:R-:W-:-:S04]  /*0460*/  UISETP.NE.U32.AND UP0, UPT, UR4, URZ, UPT ;  /* 0x000000ff0400728c */ /* 0x008fc8000bf05070 */
[----:B------:R-:W-:-:S04]  /*0470*/  UISETP.NE.AND.EX UP1, UPT, UR5, URZ, UPT, UP0 ;  /* 0x000000ff0500728c */ /* 0x000fc8000bf25300 */
[----:B------:R-:W-:-:S04]  /*0480*/  UISETP.EQ.OR.EX UP4, UPT, UR9, URZ, !UP1, UP2 ;  /* 0x000000ff0900728c */ /* 0x000fc8000cf82720 */
[----:B------:R-:W-:-:S06]  /*0490*/  UP2UR UR4, UPR, URZ, 0x10 ;  /* 0x00000010ff047883 */ /* 0x000fcc0008000000 */
[----:B------:R-:W-:Y:S01]  /*04a0*/  MOV R49, UR4 ;  /* 0x0000000400317c02 */ /* 0x000fe20008000f00 */
[----:B------:R-:W-:Y:S06]  /*04b0*/  BRA.U !UP4, `(.L_x_8) ;  /* 0x000000010c207547 */ /* 0x000fec000b800000 */
[----:B------:R-:W-:Y:S01]  /*04c0*/  UISETP.NE.U32.AND UP2, UPT, UR8, URZ, UPT ;  /* 0x000000ff0800728c */ /* 0x000fe2000bf45070 */
[----:B-----5:R-:W-:Y:S01]  /*04d0*/  FSETP.NEU.AND P0, PT, R27, RZ, PT ;  /* 0x000000ff1b00720b */ /* 0x020fe20003f0d000 */
[----:B------:R-:W-:Y:S02]  /*04e0*/  USEL UR4, URZ, 0xffffffff, UP1 ;  /* 0xffffffffff047887 */ /* 0x000fe40008800000 */
[----:B------:R-:W-:-:S10]  /*04f0*/  UISETP.NE.AND.EX UP2, UPT, UR9, URZ, UPT, UP2 ;  /* 0x000000ff0900728c */ /* 0x000fd4000bf45320 */
[----:B------:R-:W-:Y:S01]  /*0500*/  VOTEU.ANY UP0, P0 ;  /* 0x0000000000ff7886 */ /* 0x000fe20000000100 */
[----:B------:R-:W-:-:S04]  /*0510*/  @!UP2 USEL UR4, URZ, 0xffffffff, UP0 ;  /* 0xffffffffff04a887 */ /* 0x000fc80008000000 */
[----:B------:R-:W-:-:S04]  /*0520*/  ULOP3.LUT UR4, UR4, 0x1, URZ, 0xc0, !UPT ;  /* 0x0000000104047892 */ /* 0x000fc8000f8ec0ff */
[----:B------:R-:W-:-:S11]  /*0530*/  UISETP.NE.U32.AND UP3, UPT, UR4, 0x1, UPT ;  /* 0x000000010400788c */ /* 0x000fd6000bf65070 */
.L_x_8:
[----:B------:R-:W3:Y:S01]  /*0540*/  SHFL.IDX PT, R0, R46, RZ, 0x1f ;  /* 0x00001fff2e007589 */ /* 0x000ee200000e0000 */
[----:B------:R-:W-:Y:S02]  /*0550*/  UISETP.NE.AND UP5, UPT, UR18, 0x2, UPT ;  /* 0x000000021200788c */ /* 0x000fe4000bfa5270 */
[----:B------:R-:W-:Y:S02]  /*0560*/  UISETP.NE.AND UP0, UPT, UR18, 0x2, UPT ;  /* 0x000000021200788c */ /* 0x000fe4000bf05270 */
[----:B------:R-:W-:Y:S02]  /*0570*/  UISETP.NE.OR UP2, UPT, UR31, URZ, UP5 ;  /* 0x000000ff1f00728c */ /* 0x000fe4000af45670 */
[----:B------:R-:W-:-:S04]  /*0580*/  USEL UR67, URZ, 0x1, UP0 ;  /* 0x00000001ff437887 */ /* 0x000fc80008000000 */
[----:B------:R-:W-:Y:S02]  /*0590*/  PLOP3.LUT P3, PT, P1, PT, UP2, 0xae, 0xea ;  /* 0x0000000000ea781c */ /* 0x000fe40000f6f52e */
[----:B---3--:R-:W-:-:S13]  /*05a0*/  ISETP.NE.AND P0, PT, R0, RZ, PT ;  /* 0x000000ff0000720c */ /* 0x008fda0003f05270 */
[----:B------:R-:W-:Y:S05]  /*05b0*/  @P0 BRA `(.L_x_9) ;  /* 0x0000000400040947 */ /* 0x000fea0003800000 */
[----:B------:R-:W-:Y:S01]  /*05c0*/  ELECT P0, URZ, PT ;  /* 0x0000000000ff782f */ /* 0x000fe20003800000 */
[----:B------:R-:W-:-:S12]  /*05d0*/  BSSY.RECONVERGENT B0, `(.L_x_9) ;  /* 0x000003f000007945 */ /* 0x000fd80003800200 */
[----:B------:R-:W-:Y:S05]  /*05e0*/  @!P0 BRA `(.L_x_10) ;  /* 0x0000000000f48947 */ /* 0x000fea0003800000 */
[----:B------:R-:W3:Y:S01]  /*05f0*/  S2UR UR5, SR_CgaCtaId ;  /* 0x00000000000579c3 */ /* 0x000ee20000008800 */
[----:B------:R-:W-:Y:S01]  /*0600*/  UMOV UR4, 0x400 ;  /* 0x0000040000047882 */ /* 0x000fe20000000000 */
[----:B------:R-:W-:Y:S02]  /*0610*/  UMOV UR6, 0x1 ;  /* 0x0000000100067882 */ /* 0x000fe40000000000 */
[----:B------:R-:W-:-:S04]  /*0620*/  UIADD3 UR6, UPT, UPT, -UR6, 0x100000, URZ ;  /* 0x0010000006067890 */ /* 0x000fc8000fffe1ff */
[----:B------:R-:W-:Y:S02]  /*0630*/  USHF.L.U32 UR7, UR6, 0xb, URZ ;  /* 0x0000000b06077899 */ /* 0x000fe400080006ff */
[----:B------:R-:W-:Y:S02]  /*0640*/  USHF.L.U32 UR6, UR6, 0x1, URZ ;  /* 0x0000000106067899 */ /* 0x000fe400080006ff */
[----:B---3--:R-:W-:Y:S01]  /*0650*/  ULEA UR4, UR5, UR4, 0x18 ;  /* 0x0000000405047291 */ /* 0x008fe2000f8ec0ff */
[----:B------:R-:W3:Y:S11]  /*0660*/  FENCE.VIEW.ASYNC.S ;  /* 0x00000000000073c6 */ /* 0x000ef60000000000 */
[----:B---3--:R3:W4:Y:S01]  /*0670*/  SYNCS.EXCH.64 URZ, [UR4], UR6 ;  /* 0x0000000604ff75b2 */ /* 0x0087220008000100 */
[----:B------:R3:W1:Y:S01]  /*0680*/  SYNCS.EXCH.64 URZ, [UR4+0xd0], UR6 ;  /* 0x0000d00604ff75b2 */ /* 0x0006620008000100 */
        /* <DEDUP_REMOVED lines=49> */
[----:B------:R3:W1:Y:S02]  /*09a0*/  SYNCS.EXCH.64 URZ, [UR4+0x198], UR6 ;  /* 0x0001980604ff75b2 */ /* 0x0006640008000100 */
[----:B---34-:R-:W-:Y:S01]  /*09b0*/  NOP ;  /* 0x0000000000007918 */ /* 0x018fe20000000000 */
.L_x_10:
[----:B------:R-:W-:Y:S05]  /*09c0*/  BSYNC.RECONVERGENT B0 ;  /* 0x0000000000007941 */ /* 0x000fea0003800200 */
.L_x_9:
[----:B------:R-:W3:Y:S01]  /*09d0*/  SHFL.IDX PT, R0, R46, RZ, 0x1f ;  /* 0x00001fff2e007589 */ /* 0x000ee200000e0000 */
[----:B------:R-:W-:Y:S01]  /*09e0*/  NOP ;  /* 0x0000000000007918 */ /* 0x000fe20000000000 */
[----:B---3--:R-:W-:-:S13]  /*09f0*/  ISETP.NE.AND P0, PT, R0, 0x1, PT ;  /* 0x000000010000780c */ /* 0x008fda0003f05270 */
[----:B------:R-:W-:Y:S05]  /*0a00*/  @P0 BRA `(.L_x_11) ;  /* 0x0000000000580947 */ /* 0x000fea0003800000 */
[----:B------:R-:W3:Y:S01]  /*0a10*/  S2UR UR5, SR_CgaCtaId ;  /* 0x00000000000579c3 */ /* 0x000ee20000008800 */
[----:B------:R-:W-:Y:S01]  /*0a20*/  UMOV UR4, 0x400 ;  /* 0x0000040000047882 */ /* 0x000fe20000000000 */
[----:B------:R-:W-:Y:S01]  /*0a30*/  UMOV UR8, 0x20 ;  /* 0x0000002000087882 */ /* 0x000fe20000000000 */
[----:B------:R-:W-:Y:S01]  /*0a40*/  UMOV UR6, 0x80 ;  /* 0x0000008000067882 */ /* 0x000fe20000000000 */
[----:B------:R-:W-:-:S04]  /*0a50*/  UIADD3 UR8, UPT, UPT, -UR8, 0x100000, URZ ;  /* 0x0010000008087890 */ /* 0x000fc8000fffe1ff */
[----:B------:R-:W-:Y:S02]  /*0a60*/  USHF.L.U32 UR9, UR8, 0xb, URZ ;  /* 0x0000000b08097899 */ /* 0x000fe400080006ff */
[----:B------:R-:W-:Y:S02]  /*0a70*/  USHF.L.U32 UR8, UR8, 0x1, URZ ;  /* 0x0000000108087899 */ /* 0x000fe400080006ff */
[----:B------:R-:W-:-:S04]  /*0a80*/  UIADD3 UR6, UPT, UPT, -UR6, 0x100000, URZ ;  /* 0x0010000006067890 */ /* 0x000fc8000fffe1ff */
[----:B------:R-:W-:Y:S02]  /*0a90*/  USHF.L.U32 UR7, UR6, 0xb, URZ ;  /* 0x0000000b06077899 */ /* 0x000fe400080006ff */
[----:B------:R-:W-:Y:S01]  /*0aa0*/  USHF.L.U32 UR6, UR6, 0x1, URZ ;  /* 0x0000000106067899 */ /* 0x000fe200080006ff */
[----:B------:R-:W-:Y:S01]  /*0ab0*/  ELECT P0, URZ, PT ;  /* 0x0000000000ff782f */ /* 0x000fe20003800000 */
[----:B---3--:R-:W-:Y:S01]  /*0ac0*/  ULEA UR4, UR5, UR4, 0x18 ;  /* 0x0000000405047291 */ /* 0x008fe2000f8ec0ff */
[----:B------:R-:W3:Y:S11]  /*0ad0*/  FENCE.VIEW.ASYNC.S ;  /* 0x00000000000073c6 */ /* 0x000ef60000000000 */
[----:B---3--:R3:W4:Y:S01]  /*0ae0*/  SYNCS.EXCH.64 URZ, [UR4+0x1a0], UR8 ;  /* 0x0001a00804ff75b2 */ /* 0x0087220008000100 */
[----:B------:R3:W1:Y:S01]  /*0af0*/  SYNCS.EXCH.64 URZ, [UR4+0x1c0], UR6 ;  /* 0x0001c00604ff75b2 */ /* 0x0006620008000100 */
[----:B------:R3:W1:Y:S01]  /*0b00*/  SYNCS.EXCH.64 URZ, [UR4+0x1a8], UR8 ;  /* 0x0001a80804ff75b2 */ /* 0x0006620008000100 */
[----:B------:R3:W1:Y:S01]  /*0b10*/  SYNCS.EXCH.64 URZ, [UR4+0x1c8], UR6 ;  /* 0x0001c80604ff75b2 */ /* 0x0006620008000100 */
[----:B------:R3:W1:Y:S01]  /*0b20*/  SYNCS.EXCH.64 URZ, [UR4+0x1b0], UR8 ;  /* 0x0001b00804ff75b2 */ /* 0x0006620008000100 */
[----:B------:R3:W1:Y:S01]  /*0b30*/  SYNCS.EXCH.64 URZ, [UR4+0x1d0], UR6 ;  /* 0x0001d00604ff75b2 */ /* 0x0006620008000100 */
[----:B------:R3:W1:Y:S01]  /*0b40*/  SYNCS.EXCH.64 URZ, [UR4+0x1b8], UR8 ;  /* 0x0001b80804ff75b2 */ /* 0x0006620008000100 */
[----:B------:R3:W1:Y:S01]  /*0b50*/  SYNCS.EXCH.64 URZ, [UR4+0x1d8], UR6 ;  /* 0x0001d80604ff75b2 */ /* 0x0006620008000100 */
[----:B------:R-:W-:Y:S01]  /*0b60*/  NOP ;  /* 0x0000000000007918 */ /* 0x000fe20000000000 */
.L_x_11:
[----:B------:R-:W2:Y:S01]  /*0b70*/  SHFL.IDX PT, R0, R46, RZ, 0x1f ;  /* 0x00001fff2e007589 */ /* 0x000ea200000e0000 */
[----:B------:R-:W-:Y:S01]  /*0b80*/  NOP ;  /* 0x0000000000007918 */ /* 0x000fe20000000000 */
[----:B--2---:R-:W-:-:S13]  /*0b90*/  ISETP.NE.AND P0, PT, R0, 0x3, PT ;  /* 0x000000030000780c */ /* 0x004fda0003f05270 */
[----:B------:R-:W-:Y:S05]  /*0ba0*/  @P0 BRA `(.L_x_12) ;  /* 0x0000000000300947 */ /* 0x000fea0003800000 */
[----:B------:R-:W2:Y:S01]  /*0bb0*/  S2UR UR5, SR_CgaCtaId ;  /* 0x00000000000579c3 */ /* 0x000ea20000008800 */
[----:B---3--:R-:W-:Y:S01]  /*0bc0*/  UMOV UR4, 0x400 ;  /* 0x0000040000047882 */ /* 0x008fe20000000000 */
[----:B------:R-:W-:Y:S01]  /*0bd0*/  UMOV UR6, 0x20 ;  /* 0x0000002000067882 */ /* 0x000fe20000000000 */
[----:B------:R-:W-:Y:S01]  /*0be0*/  ELECT P0, URZ, PT ;  /* 0x0000000000ff782f */ /* 0x000fe20003800000 */
[----:B------:R-:W-:-:S04]  /*0bf0*/  UIADD3 UR6, UPT, UPT, -UR6, 0x100000, URZ ;  /* 0x0010000006067890 */ /* 0x000fc8000fffe1ff */
[----:B------:R-:W-:Y:S02]  /*0c00*/  USHF.L.U32 UR7, UR6, 0xb, URZ ;  /* 0x0000000b06077899 */ /* 0x000fe400080006ff */
[----:B------:R-:W-:Y:S02]  /*0c10*/  USHF.L.U32 UR6, UR6, 0x1, URZ ;  /* 0x0000000106067899 */ /* 0x000fe400080006ff */
[----:B--2---:R-:W-:Y:S01]  /*0c20*/  ULEA UR4, UR5, UR4, 0x18 ;  /* 0x0000000405047291 */ /* 0x004fe2000f8ec0ff */
[----:B------:R-:W2:Y:S11]  /*0c30*/  FENCE.VIEW.ASYNC.S ;  /* 0x00000000000073c6 */ /* 0x000eb60000000000 */
[----:B--2---:R2:W3:Y:S01]  /*0c40*/  SYNCS.EXCH.64 URZ, [UR4+0x1e0], UR6 ;  /* 0x0001e00604ff75b2 */ /* 0x0044e20008000100 */
[----:B------:R2:W1:Y:S01]  /*0c50*/  SYNCS.EXCH.64 URZ, [UR4+0x1e8], UR6 ;  /* 0x0001e80604ff75b2 */ /* 0x0004620008000100 */
[----:B------:R-:W-:Y:S01]  /*0c60*/  NOP ;  /* 0x0000000000007918 */ /* 0x000fe20000000000 */
.L_x_12:
[----:B------:R-:W4:Y:S01]  /*0c70*/  SHFL.IDX PT, R0, R46, RZ, 0x1f ;  /* 0x00001fff2e007589 */ /* 0x000f2200000e0000 */
[----:B------:R-:W-:Y:S01]  /*0c80*/  NOP ;  /* 0x0000000000007918 */ /* 0x000fe20000000000 */
[----:B----4-:R-:W-:-:S13]  /*0c90*/  ISETP.NE.AND P0, PT, R0, 0x4, PT ;  /* 0x000000040000780c */ /* 0x010fda0003f05270 */
[----:B------:R-:W-:Y:S05]  /*0ca0*/  @P0 BRA `(.L_x_13) ;  /* 0x0000000000440947 */ /* 0x000fea0003800000 */
[----:B------:R-:W4:Y:S01]  /*0cb0*/  S2UR UR5, SR_CgaCtaId ;  /* 0x00000000000579c3 */ /* 0x000f220000008800 */
[----:B--23--:R-:W-:Y:S01]  /*0cc0*/  UMOV UR4, 0x1e0 ;  /* 0x000001e000047882 */ /* 0x00cfe20000000000 */
[----:B------:R-:W-:Y:S01]  /*0cd0*/  UMOV UR6, 0x400 ;  /* 0x0000040000067882 */ /* 0x000fe20000000000 */
[----:B------:R-:W-:Y:S01]  /*0ce0*/  USEL UR4, UR4, 0x1a0, UP3 ;  /* 0x000001a004047887 */ /* 0x000fe20009800000 */
[----:B------:R-:W-:Y:S01]  /*0cf0*/  UMOV UR8, 0x1 ;  /* 0x0000000100087882 */ /* 0x000fe20000000000 */
[----:B------:R-:W-:Y:S01]  /*0d00*/  ELECT P0, URZ, PT ;  /* 0x0000000000ff782f */ /* 0x000fe20003800000 */
[----:B------:R-:W-:-:S04]  /*0d10*/  UIADD3 UR8, UPT, UPT, -UR8, 0x100000, URZ ;  /* 0x0010000008087890 */ /* 0x000fc8000fffe1ff */
[----:B------:R-:W-:Y:S02]  /*0d20*/  USHF.L.U32 UR9, UR8, 0xb, URZ ;  /* 0x0000000b08097899 */ /* 0x000fe400080006ff */
[----:B------:R-:W-:Y:S02]  /*0d30*/  USHF.L.U32 UR8, UR8, 0x1, URZ ;  /* 0x0000000108087899 */ /* 0x000fe400080006ff */
[----:B----4-:R-:W-:Y:S02]  /*0d40*/  ULEA UR6, UR5, UR6, 0x18 ;  /* 0x0000000605067291 */ /* 0x010fe4000f8ec0ff */
[----:B------:R-:W-:-:S04]  /*0d50*/  UIADD3 UR4, UPT, UPT, -UR4, 0x100000, URZ ;  /* 0x0010000004047890 */ /* 0x000fc8000fffe1ff */
[----:B------:R-:W-:Y:S02]  /*0d60*/  USHF.L.U32 UR5, UR4, 0xb, URZ ;  /* 0x0000000b04057899 */ /* 0x000fe400080006ff */
[----:B------:R-:W-:Y:S01]  /*0d70*/  USHF.L.U32 UR4, UR4, 0x1, URZ ;  /* 0x0000000104047899 */ /* 0x000fe200080006ff */
[----:B------:R-:W2:Y:S03]  /*0d80*/  FENCE.VIEW.ASYNC.S ;  /* 0x00000000000073c6 */ /* 0x000ea60000000000 */
[----:B--2---:R4:W2:Y:S08]  /*0d90*/  SYNCS.EXCH.64 URZ, [UR6+0x1f0], UR8 ;  /* 0x0001f00806ff75b2 */ /* 0x0048b00008000100 */
[----:B------:R4:W3:Y:S02]  /*0da0*/  SYNCS.EXCH.64 URZ, [UR6+0x1f8], UR4 ;  /* 0x0001f80406ff75b2 */ /* 0x0008e40008000100 */
[----:B----4-:R-:W-:Y:S01]  /*0db0*/  NOP ;  /* 0x0000000000007918 */ /* 0x010fe20000000000 */
.L_x_13:
[----:B------:R-:W4:Y:S01]  /*0dc0*/  SHFL.IDX PT, R0, R46, RZ, 0x1f ;  /* 0x00001fff2e007589 */ /* 0x000f2200000e0000 */
[----:B------:R-:W-:Y:S01]  /*0dd0*/  ISETP.NE.OR P1, PT, RZ, UR18, !P1 ;  /* 0x00000012ff007c0c */ /* 0x000fe2000cf25670 */
[----:B------:R-:W-:Y:S01]  /*0de0*/  NOP ;  /* 0x0000000000007918 */ /* 0x000fe20000000000 */
[----:B----4-:R-:W-:-:S13]  /*0df0*/  ISETP.NE.AND P0, PT, R0, 0x5, PT ;  /* 0x000000050000780c */ /* 0x010fda0003f05270 */
[----:B------:R-:W-:Y:S05]  /*0e00*/  @P0 BRA `(.L_x_14) ;  /* 0x0000000000480947 */ /* 0x000fea0003800000 */
[----:B------:R-:W4:Y:S01]  /*0e10*/  S2UR UR5, SR_CgaCtaId ;  /* 0x00000000000579c3 */ /* 0x000f220000008800 */
[----:B--23--:R-:W-:Y:S01]  /*0e20*/  UMOV UR4, 0x400 ;  /* 0x0000040000047882 */ /* 0x00cfe20000000000 */
        /* <DEDUP_REMOVED lines=9> */
[----:B----4-:R-:W-:Y:S01]  /*0ec0*/  ULEA UR4, UR5, UR4, 0x18 ;  /* 0x0000000405047291 */ /* 0x010fe2000f8ec0ff */
[----:B------:R-:W2:Y:S11]  /*0ed0*/  FENCE.VIEW.ASYNC.S ;  /* 0x00000000000073c6 */ /* 0x000eb60000000000 */
[----:B--2---:R4:W2:Y:S01]  /*0ee0*/  SYNCS.EXCH.64 URZ, [UR4+0x200], UR6 ;  /* 0x0002000604ff75b2 */ /* 0x0048a20008000100 */
[----:B------:R4:W3:Y:S01]  /*0ef0*/  SYNCS.EXCH.64 URZ, [UR4+0x210], UR8 ;  /* 0x0002100804ff75b2 */ /* 0x0008e20008000100 */
[----:B------:R4:W1:Y:S01]  /*0f00*/  SYNCS.EXCH.64 URZ, [UR4+0x208], UR6 ;  /* 0x0002080604ff75b2 */ /* 0x0008620008000100 */
[----:B------:R4:W1:Y:S02]  /*0f10*/  SYNCS.EXCH.64 URZ, [UR4+0x218], UR8 ;  /* 0x0002180804ff75b2 */ /* 0x0008640008000100 */
[----:B----4-:R-:W-:Y:S01]  /*0f20*/  NOP ;  /* 0x0000000000007918 */ /* 0x010fe20000000000 */
.L_x_14:
[----:B--23--:R-:W2:Y:S01]  /*0f30*/  S2UR UR7, SR_CgaCtaId ;  /* 0x00000000000779c3 */ /* 0x00cea20000008800 */
[----:B------:R-:W-:Y:S01]  /*0f40*/  VOTEU.ALL UP0, P1 ;  /* 0x0000000000ff7886 */ /* 0x000fe20000800000 */
[----:B------:R-:W-:Y:S01]  /*0f50*/  UMOV UR4, 0x20 ;  /* 0x0000002000047882 */ /* 0x000fe20000000000 */
[----:B------:R-:W-:Y:S01]  /*0f60*/  NOP ;  /* 0x0000000000007918 */ /* 0x000fe20000000000 */
[----:B-1----:R-:W-:Y:S01]  /*0f70*/  LOP3.LUT R3, R55, 0x1f, RZ, 0xc0, !PT ;  /* 0x0000001f37037812 */ /* 0x002fe200078ec0ff */
[----:B------:R-:W-:Y:S01]  /*0f80*/  UISETP.NE.AND UP4, UPT, UR18, URZ, UPT ;  /* 0x000000ff1200728c */ /* 0x000fe2000bf85270 */
[----:B------:R-:W-:Y:S01]  /*0f90*/  @!UP0 UMOV UR6, 0x400 ;  /* 0x0000040000068882 */ /* 0x000fe20000000000 */
[----:B------:R-:W-:-:S04]  /*0fa0*/  @!UP0 UIADD3 UR4, UPT, UPT, -UR4, 0x100000, URZ ;  /* 0x0010000004048890 */ /* 0x000fc8000fffe1ff */
[----:B------:R-:W-:Y:S02]  /*0fb0*/  @!UP0 USHF.L.U32 UR5, UR4, 0xb, URZ ;  /* 0x0000000b04058899 */ /* 0x000fe400080006ff */
[----:B------:R-:W-:Y:S02]  /*0fc0*/  @!UP0 USHF.L.U32 UR4, UR4, 0x1, URZ ;  /* 0x0000000104048899 */ /* 0x000fe400080006ff */
[----:B--2---:R-:W-:Y:S01]  /*0fd0*/  @!UP0 ULEA UR6, UR7, UR6, 0x18 ;  /* 0x0000000607068291 */ /* 0x004fe2000f8ec0ff */
[----:B------:R-:W1:Y:S01]  /*0fe0*/  LDCU UR7, c[0x0][0x36c] ;  /* 0x00006d80ff0777ac */ /* 0x000e620008000800 */
[----:B------:R-:W-:Y:S01]  /*0ff0*/  VOTEU.ALL UP0, P1 ;  /* 0x0000000000ff7886 */ /* 0x000fe20000800000 */
[----:B------:R-:W2:Y:S09]  /*1000*/  FENCE.VIEW.ASYNC.S ;  /* 0x00000000000073c6 */ /* 0x000eb20000000000 */
[----:B--2---:R2:W3:Y:S01]  /*1010*/  @!UP0 SYNCS.EXCH.64 URZ, [UR6+0x220], UR4 ;  /* 0x0002200406ff85b2 */ /* 0x0044e20008000100 */
[----:B-1----:R-:W-:-:S09]  /*1020*/  UISETP.EQ.U32.AND UP6, UPT, UR7, 0x1, UPT ;  /* 0x000000010700788c */ /* 0x002fd2000bfc2070 */
[----:B--2---:R-:W-:Y:S05]  /*1030*/  BRA.U !UP6, `(.L_x_15) ;  /* 0x000000010e087547 */ /* 0x004fea000b800000 */
[----:B---3--:R-:W-:Y:S01]  /*1040*/  UCGABAR_ARV ;  /* 0x00000000000079c7 */ /* 0x008fe20008000000 */
[----:B------:R-:W-:Y:S05]  /*1050*/  BRA `(.L_x_16) ;  /* 0x0000000000047947 */ /* 0x000fea0003800000 */
.L_x_15:
[----:B---3--:R-:W-:Y:S01]  /*1060*/  NOP ;  /* 0x0000000000007918 */ /* 0x008fe20000000000 */
.L_x_16:
[----:B------:R-:W1:Y:S01]  /*1070*/  S2UR UR22, SR_CTAID.X ;  /* 0x00000000001679c3 */ /* 0x000e620000002500 */
[----:B------:R-:W-:-:S05]  /*1080*/  CS2R.32 R48, SR_CgaSize ;  /* 0x0000000000307805 */ /* 0x000fca0000008a00 */
[----:B------:R-:W-:-:S05]  /*1090*/  IMAD R48, R48, -0xa0, RZ ;  /* 0xffffff6030307824 */ /* 0x000fca00078e02ff */
[----:B------:R-:W-:-:S14]  /*10a0*/  R2UR UR5, R48 ;  /* 0x00000000300572ca */ /* 0x000fdc00000e0000 */
[----:B------:R-:W2:Y:S01]  /*10b0*/  LDCU UR5, c[0x0][UR5+0x2b0] ;  /* 0x00005600050577ac */ /* 0x000ea20008000800 */
[----:B------:R-:W-:-:S05]  /*10c0*/  CS2R.32 R48, SR_CgaSize ;  /* 0x0000000000307805 */ /* 0x000fca0000008a00 */
[----:B------:R-:W-:-:S05]  /*10d0*/  IMAD R48, R48, -0xa0, RZ ;  /* 0xffffff6030307824 */ /* 0x000fca00078e02ff */
[----:B------:R-:W-:-:S14]  /*10e0*/  R2UR UR4, R48 ;  /* 0x00000000300472ca */ /* 0x000fdc00000e0000 */
[----:B------:R-:W3:Y:S01]  /*10f0*/  LDCU UR4, c[0x0][UR4+0x2b4] ;  /* 0x00005680040477ac */ /* 0x000ee20008000800 */
[----:B------:R-:W4:Y:S01]  /*1100*/  S2UR UR20, SR_CTAID.Y ;  /* 0x00000000001479c3 */ /* 0x000f220000002600 */
[----:B------:R-:W-:-:S05]  /*1110*/  CS2R.32 R48, SR_CgaSize ;  /* 0x0000000000307805 */ /* 0x000fca0000008a00 */
[----:B------:R-:W-:-:S05]  /*1120*/  IMAD R48, R48, -0xa0, RZ ;  /* 0xffffff6030307824 */ /* 0x000fca00078e02ff */
[----:B------:R-:W-:-:S14]  /*1130*/  R2UR UR7, R48 ;  /* 0x00000000300772ca */ /* 0x000fdc00000e0000 */
[----:B------:R-:W3:Y:S01]  /*1140*/  LDCU UR7, c[0x0][UR7+0x2a0] ;  /* 0x00005400070777ac */ /* 0x000ee20008000800 */
[----:B------:R-:W-:-:S05]  /*1150*/  CS2R.32 R48, SR_CgaSize ;  /* 0x0000000000307805 */ /* 0x000fca0000008a00 */
[----:B------:R-:W-:-:S05]  /*1160*/  IMAD R48, R48, -0xa0, RZ ;  /* 0xffffff6030307824 */ /* 0x000fca00078e02ff */
[----:B------:R-:W-:-:S14]  /*1170*/  R2UR UR8, R48 ;  /* 0x00000000300872ca */ /* 0x000fdc00000e0000 */
[----:B------:R-:W3:Y:S01]  /*1180*/  LDCU UR8, c[0x0][UR8+0x2a4] ;  /* 0x00005480080877ac */ /* 0x000ee20008000800 */
[----:B------:R-:W3:Y:S01]  /*1190*/  LDCU UR19, c[0x0][0xb24] ;  /* 0x00016480ff1377ac */ /* 0x000ee20008000800 */
[----:B------:R-:W3:Y:S01]  /*11a0*/  LDCU UR39, c[0x0][0xb24] ;  /* 0x00016480ff2777ac */ /* 0x000ee20008000800 */
[----:B-1----:R-:W-:Y:S01]  /*11b0*/  I2FP.F32.U32 R2, UR22 ;  /* 0x0000001600027c45 */ /* 0x002fe20008201000 */
[----:B------:R-:W1:Y:S04]  /*11c0*/  LDCU UR24, c[0x0][0xb30] ;  /* 0x00016600ff1877ac */ /* 0x000e680008000800 */
[----:B--2---:R-:W-:Y:S01]  /*11d0*/  FMUL R2, R2, UR5 ;  /* 0x0000000502027c20 */ /* 0x004fe20008400000 */
[----:B----4-:R-:W-:-:S05]  /*11e0*/  I2FP.F32.U32 R0, UR20 ;  /* 0x0000001400007c45 */ /* 0x010fca0008201000 */
[----:B------:R-:W2:Y:S01]  /*11f0*/  F2I.U32.TRUNC.NTZ R2, R2 ;  /* 0x0000000200027305 */ /* 0x000ea2000020f000 */
[----:B---3--:R-:W-:-:S07]  /*1200*/  FMUL R0, R0, UR4 ;  /* 0x0000000400007c20 */ /* 0x008fce0008400000 */
[----:B------:R-:W3:Y:S01]  /*1210*/  F2I.U32.TRUNC.NTZ R0, R0 ;  /* 0x0000000000007305 */ /* 0x000ee2000020f000 */
[----:B--2---:R-:W-:Y:S02]  /*1220*/  R2UR UR4, R2 ;  /* 0x00000000020472ca */ /* 0x004fe400000e0000 */
[----:B------:R-:W-:Y:S02]  /*1230*/  PRMT R2, RZ, 0x7610, R2 ;  /* 0x00007610ff027816 */ /* 0x000fe40000000002 */
[----:B---3--:R-:W-:Y:S02]  /*1240*/  R2UR UR6, R0 ;  /* 0x00000000000672ca */ /* 0x008fe400000e0000 */
[----:B------:R-:W-:-:S07]  /*1250*/  PRMT R0, RZ, 0x7610, R0 ;  /* 0x00007610ff007816 */ /* 0x000fce0000000000 */
[----:B------:R-:W-:-:S04]  /*1260*/  UIADD3 UR5, UPT, UPT, -UR4, URZ, URZ ;  /* 0x000000ff04057290 */ /* 0x000fc8000fffe1ff */
[----:B------:R-:W-:Y:S02]  /*1270*/  UIMAD UR5, UR7, UR5, UR22 ;  /* 0x00000005070572a4 */ /* 0x000fe4000f8e0216 */
[----:B------:R-:W-:-:S04]  /*1280*/  UIADD3 UR4, UPT, UPT, -UR6, URZ, URZ ;  /* 0x000000ff06047290 */ /* 0x000fc8000fffe1ff */
[----:B------:R-:W-:Y:S01]  /*1290*/  IMAD.U32 R48, RZ, RZ, UR5 ;  /* 0x00000005ff307e24 */ /* 0x000fe2000f8e00ff */
[----:B------:R-:W-:-:S06]  /*12a0*/  UIMAD UR4, UR8, UR4, UR20 ;  /* 0x00000004080472a4 */ /* 0x000fcc000f8e0214 */
[----:B------:R-:W-:Y:S01]  /*12b0*/  IMAD.U32 R47, RZ, RZ, UR4 ;  /* 0x00000004ff2f7e24 */ /* 0x000fe2000f8e00ff */
[----:B-1----:R-:W-:Y:S06]  /*12c0*/  BRA.U UP4, `(.L_x_17) ;  /* 0x0000000104307547 */ /* 0x002fec000b800000 */
[----:B------:R-:W-:Y:S01]  /*12d0*/  R2UR UR5, R47 ;  /* 0x000000002f0572ca */ /* 0x000fe200000e0000 */
[----:B------:R-:W-:Y:S01]  /*12e0*/  UMOV UR7, 0x3 ;  /* 0x0000000300077882 */ /* 0x000fe20000000000 */
[----:B------:R-:W-:-:S11]  /*12f0*/  R2UR UR4, R48 ;  /* 0x00000000300472ca */ /* 0x000fd600000e0000 */
[----:B------:R-:W-:-:S04]  /*1300*/  UISETP.NE.AND UP0, UPT, UR5, URZ, UPT ;  /* 0x000000ff0500728c */ /* 0x000fc8000bf05270 */
[----:B------:R-:W-:Y:S02]  /*1310*/  UISETP.LT.U32.OR UP0, UPT, UR4, 0x2, !UP0 ;  /* 0x000000020400788c */ /* 0x000fe4000c701470 */
[----:B------:R-:W-:Y:S02]  /*1320*/  ULOP3.LUT UR4, UR4, 0xfffffffe, URZ, 0xc0, !UPT ;  /* 0xfffffffe04047892 */ /* 0x000fe4000f8ec0ff */
[----:B------:R-:W-:Y:S02]  /*1330*/  USEL UR6, URZ, 0x1, !UP0 ;  /* 0x00000001ff067887 */ /* 0x000fe4000c000000 */
[----:B------:R-:W-:Y:S02]  /*1340*/  USEL UR5, URZ, 0x2, !UP0 ;  /* 0x00000002ff057887 */ /* 0x000fe4000c000000 */
[----:B------:R-:W-:Y:S02]  /*1350*/  USHF.L.U32 UR4, UR7, UR4, URZ ;  /* 0x0000000407047299 */ /* 0x000fe400080006ff */
[----:B------:R-:W-:-:S04]  /*1360*/  UIADD3 UR5, UPT, UPT, UR6, UR5, URZ ;  /* 0x0000000506057290 */ /* 0x000fc8000fffe0ff */
[----:B------:R-:W-:Y:S02]  /*1370*/  IMAD.U32 R0, RZ, RZ, UR4 ;  /* 0x00000004ff007e24 */ /* 0x000fe4000f8e00ff */
[----:B------:R-:W-:-:S07]  /*1380*/  IMAD.U32 R2, RZ, RZ, UR5 ;  /* 0x00000005ff027e24 */ /* 0x000fce000f8e00ff */
.L_x_17:
[----:B------:R-:W1:Y:S01]  /*1390*/  S2UR UR48, SR_CTAID.Z ;  /* 0x00000000003079c3 */ /* 0x000e620000002700 */
[----:B------:R-:W-:Y:S01]  /*13a0*/  UISETP.GE.AND UP0, UPT, UR19, 0x1, UPT ;  /* 0x000000011300788c */ /* 0x000fe2000bf06270 */
[----:B------:R-:W-:-:S08]  /*13b0*/  UMOV UR45, UR22 ;  /* 0x00000016002d7c82 */ /* 0x000fd00008000000 */
[----:B------:R-:W-:Y:S05]  /*13c0*/  BRA.U !UP0, `(.L_x_18) ;  /* 0x0000000108d47547 */ /* 0x000fea000b800000 */
[----:B------:R-:W2:Y:S01]  /*13d0*/  LDCU.128 UR12, c[0x0][0xb10] ;  /* 0x00016200ff0c77ac */ /* 0x000ea20008000c00 */
[----:B------:R-:W3:Y:S01]  /*13e0*/  LDCU UR21, c[0x0][0xb0c] ;  /* 0x00016180ff1577ac */ /* 0x000ee20008000800 */
[----:B------:R-:W4:Y:S01]  /*13f0*/  LDCU UR6, c[0x0][0x370] ;  /* 0x00006e00ff0677ac */ /* 0x000f220008000800 */
[----:B------:R-:W1:Y:S01]  /*1400*/  LDCU UR7, c[0x0][0x374] ;  /* 0x00006e80ff0777ac */ /* 0x000e620008000800 */
[----:B------:R-:W1:Y:S01]  /*1410*/  LDCU UR23, c[0x0][0xb20] ;  /* 0x00016400ff1777ac */ /* 0x000e620008000800 */
[----:B--2---:R-:W-:Y:S02]  /*1420*/  UIMAD.WIDE.U32 UR4, UR22, UR12, URZ ;  /* 0x0000000c160472a5 */ /* 0x004fe4000f8e00ff */
[----:B---3--:R-:W-:Y:S01]  /*1430*/  UISETP.NE.AND UP0, UPT, UR21, 0x1, UPT ;  /* 0x000000011500788c */ /* 0x008fe2000bf05270 */
[----:B------:R-:W2:Y:S01]  /*1440*/  LDCU.64 UR8, c[0x0][0xb28] ;  /* 0x00016500ff0877ac */ /* 0x000ea20008000a00 */
[----:B----4-:R-:W-:-:S03]  /*1450*/  UIMAD.WIDE.U32 UR10, UR6, UR12, URZ ;  /* 0x0000000c060a72a5 */ /* 0x010fc6000f8e00ff */
[----:B------:R-:W-:Y:S01]  /*1460*/  UMOV UR4, UR5 ;  /* 0x0000000500047c82 */ /* 0x000fe20008000000 */
[----:B------:R-:W-:Y:S02]  /*1470*/  UISETP.NE.AND UP2, UPT, UR19, 0x1, UPT ;  /* 0x000000011300788c */ /* 0x000fe4000bf45270 */
[----:B------:R-:W-:Y:S01]  /*1480*/  USHF.R.U32.HI UR4, URZ, UR13, UR4 ;  /* 0x0000000dff047299 */ /* 0x000fe20008011604 */
[----:B------:R-:W-:Y:S01]  /*1490*/  UMOV UR10, UR11 ;  /* 0x0000000b000a7c82 */ /* 0x000fe20008000000 */
[----:B------:R-:W-:Y:S02]  /*14a0*/  UIMAD.WIDE.U32 UR16, UR20, UR15, URZ ;  /* 0x0000000f141072a5 */ /* 0x000fe4000f8e00ff */
[----:B------:R-:W-:Y:S02]  /*14b0*/  USEL UR5, UR22, UR4, !UP0 ;  /* 0x0000000416057287 */ /* 0x000fe4000c000000 */
[----:B------:R-:W-:Y:S02]  /*14c0*/  @UP0 USHF.R.U32.HI UR6, URZ, UR13, UR10 ;  /* 0x0000000dff060299 */ /* 0x000fe4000801160a */
[----:B------:R-:W-:-:S02]  /*14d0*/  UISETP.NE.AND UP0, UPT, UR14, 0x1, UPT ;  /* 0x000000010e00788c */ /* 0x000fc4000bf05270 */
[----:B-1----:R-:W-:Y:S02]  /*14e0*/  UIMAD.WIDE.U32 UR10, UR7, UR15, URZ ;  /* 0x0000000f070a72a5 */ /* 0x002fe4000f8e00ff */
[----:B--2---:R-:W-:Y:S01]  /*14f0*/  UIMAD.WIDE.U32 UR12, UR6, UR8, URZ ;  /* 0x00000008060c72a5 */ /* 0x004fe2000f8e00ff */
[----:B------:R-:W-:Y:S01]  /*1500*/  UMOV UR4, UR17 ;  /* 0x0000001100047c82 */ /* 0x000fe20008000000 */
[----:B------:R-:W-:-:S03]  /*1510*/  UIADD3 UR45, UPT, UPT, -UR5, URZ, URZ ;  /* 0x000000ff052d7290 */ /* 0x000fc6000fffe1ff */
[----:B------:R-:W-:Y:S01]  /*1520*/  UMOV UR10, UR11 ;  /* 0x0000000b000a7c82 */ /* 0x000fe20008000000 */
[----:B------:R-:W-:Y:S02]  /*1530*/  USHF.R.U32.HI UR4, URZ, UR23, UR4 ;  /* 0x00000017ff047299 */ /* 0x000fe40008011604 */
[----:B------:R-:W-:Y:S01]  /*1540*/  @UP0 USHF.R.U32.HI UR7, URZ, UR23, UR10 ;  /* 0x00000017ff070299 */ /* 0x000fe2000801160a */
[----:B------:R-:W-:Y:S01]  /*1550*/  UMOV UR12, UR13 ;  /* 0x0000000d000c7c82 */ /* 0x000fe20008000000 */
[----:B------:R-:W-:Y:S02]  /*1560*/  USEL UR4, UR20, UR4, !UP0 ;  /* 0x0000000414047287 */ /* 0x000fe4000c000000 */
[----:B------:R-:W-:Y:S02]  /*1570*/  UIMAD.WIDE.U32 UR10, UR7, UR8, URZ ;  /* 0x00000008070a72a5 */ /* 0x000fe4000f8e00ff */
[----:B------:R-:W-:Y:S02]  /*1580*/  @UP2 USHF.R.U32.HI UR6, URZ, UR9, UR12 ;  /* 0x00000009ff062299 */ /* 0x000fe4000801160c */
[----:B------:R-:W-:-:S02]  /*1590*/  UIMAD.WIDE.U32 UR12, UR4, UR8, URZ ;  /* 0x00000008040c72a5 */ /* 0x000fc4000f8e00ff */
[----:B------:R-:W-:Y:S01]  /*15a0*/  UIMAD UR45, UR21, UR45, UR22 ;  /* 0x0000002d152d72a4 */ /* 0x000fe2000f8e0216 */
[----:B------:R-:W-:Y:S02]  /*15b0*/  UMOV UR10, UR11 ;  /* 0x0000000b000a7c82 */ /* 0x000fe40008000000 */
[----:B------:R-:W-:Y:S02]  /*15c0*/  @UP2 USHF.R.U32.HI UR7, URZ, UR9, UR10 ;  /* 0x00000009ff072299 */ /* 0x000fe4000801160a */
[----:B------:R-:W-:Y:S02]  /*15d0*/  UIMAD UR10, UR6, UR19, URZ ;  /* 0x00000013060a72a4 */ /* 0x000fe4000f8e02ff */
[----:B------:R-:W-:-:S04]  /*15e0*/  UIMAD UR7, UR7, UR19, URZ ;  /* 0x00000013070772a4 */ /* 0x000fc8000f8e02ff */
[----:B------:R-:W-:-:S03]  /*15f0*/  UISETP.GE.AND UP0, UPT, UR4, UR7, UPT ;  /* 0x000000070400728c */ /* 0x000fc6000bf06270 */
[----:B------:R-:W-:Y:S01]  /*1600*/  UMOV UR7, UR13 ;  /* 0x0000000d00077c82 */ /* 0x000fe20008000000 */
[----:B------:R-:W-:Y:S02]  /*1610*/  UISETP.GE.OR UP0, UPT, UR5, UR10, UP0 ;  /* 0x0000000a0500728c */ /* 0x000fe40008706670 */
[----:B------:R-:W-:Y:S02]  /*1620*/  UIMAD.WIDE.U32 UR10, UR5, UR8, URZ ;  /* 0x00000008050a72a5 */ /* 0x000fe4000f8e00ff */
[----:B------:R-:W-:Y:S02]  /*1630*/  USHF.R.U32.HI UR7, URZ, UR9, UR7 ;  /* 0x00000009ff077299 */ /* 0x000fe40008011607 */
[----:B------:R-:W-:Y:S02]  /*1640*/  UIADD3 UR10, UPT, UPT, -UR4, URZ, URZ ;  /* 0x000000ff040a7290 */ /* 0x000fe4000fffe1ff */
[----:B------:R-:W-:Y:S02]  /*1650*/  USEL UR7, UR4, UR7, !UP2 ;  /* 0x0000000704077287 */ /* 0x000fe4000d000000 */
[----:B------:R-:W-:Y:S01]  /*1660*/  UIMAD UR10, UR14, UR10, UR20 ;  /* 0x0000000a0e0a72a4 */ /* 0x000fe2000f8e0214 */
[----:B------:R-:W-:-:S02]  /*1670*/  @!UP0 UMOV UR8, UR11 ;  /* 0x0000000b00088c82 */ /* 0x000fc40008000000 */
[----:B------:R-:W-:Y:S02]  /*1680*/  @!UP0 USHF.R.U32.HI UR8, URZ, UR9, UR8 ;  /* 0x00000009ff088299 */ /* 0x000fe40008011608 */
[----:B------:R-:W-:Y:S02]  /*1690*/  UIADD3 UR9, UPT, UPT, -UR7, URZ, URZ ;  /* 0x000000ff07097290 */ /* 0x000fe4000fffe1ff */
[----:B------:R-:W-:Y:S02]  /*16a0*/  @!UP0 USEL UR8, UR5, UR8, !UP2 ;  /* 0x0000000805088287 */ /* 0x000fe4000d000000 */
[----:B------:R-:W-:Y:S02]  /*16b0*/  UIMAD UR9, UR19, UR9, UR4 ;  /* 0x00000009130972a4 */ /* 0x000fe4000f8e0204 */
[----:B------:R-:W-:Y:S02]  /*16c0*/  @!UP0 UIADD3 UR7, UPT, UPT, UR7, -UR8, URZ ;  /* 0x8000000807078290 */ /* 0x000fe4000fffe0ff */
[----:B------:R-:W-:-:S02]  /*16d0*/  @!UP0 UIMAD UR6, UR9, UR6, UR8 ;  /* 0x00000006090682a4 */ /* 0x000fc4000f8e0208 */
[----:B------:R-:W-:-:S04]  /*16e0*/  @!UP0 UIMAD UR4, UR7, UR19, UR5 ;  /* 0x00000013070482a4 */ /* 0x000fc8000f8e0205 */
[----:B------:R-:W-:Y:S01]  /*16f0*/  UIMAD UR20, UR4, UR14, UR10 ;  /* 0x0000000e041472a4 */ /* 0x000fe2000f8e020a */
[----:B------:R-:W-:Y:S02]  /*1700*/  @!UP0 UMOV UR5, UR6 ;  /* 0x0000000600058c82 */ /* 0x000fe40008000000 */
[----:B------:R-:W-:-:S12]  /*1710*/  UIMAD UR45, UR5, UR21, UR45 ;  /* 0x00000015052d72a4 */ /* 0x000fd8000f8e022d */
.L_x_18:
[----:B------:R-:W-:-:S09]  /*1720*/  UISETP.NE.AND UP0, UPT, UR24, 0x1, UPT ;  /* 0x000000011800788c */ /* 0x000fd2000bf05270 */
[----:B------:R-:W-:Y:S05]  /*1730*/  BRA.U UP0, `(.L_x_19) ;  /* 0x0000000100407547 */ /* 0x000fea000b800000 */
[----:B------:R-:W2:Y:S01]  /*1740*/  LDCU.128 UR8, c[0x0][0xb10] ;  /* 0x00016200ff0877ac */ /* 0x000ea20008000c00 */
[----:B------:R-:W3:Y:S01]  /*1750*/  LDCU UR12, c[0x0][0xb0c] ;  /* 0x00016180ff0c77ac */ /* 0x000ee20008000800 */
[----:B------:R-:W4:Y:S01]  /*1760*/  LDCU UR13, c[0x0][0xb20] ;  /* 0x00016400ff0d77ac */ /* 0x000f220008000800 */
[----:B--2---:R-:W-:Y:S02]  /*1770*/  UIMAD.WIDE.U32 UR4, UR45, UR8, URZ ;  /* 0x000000082d0472a5 */ /* 0x004fe4000f8e00ff */
[----:B------:R-:W-:Y:S02]  /*1780*/  UIMAD.WIDE.U32 UR6, UR20, UR11, URZ ;  /* 0x0000000b140672a5 */ /* 0x000fe4000f8e00ff */
[----:B---3--:R-:W-:Y:S02]  /*1790*/  UISETP.NE.AND UP0, UPT, UR12, 0x1, UPT ;  /* 0x000000010c00788c */ /* 0x008fe4000bf05270 */
[----:B------:R-:W-:-:S03]  /*17a0*/  USHF.R.U32.HI UR5, URZ, UR9, UR5 ;  /* 0x00000009ff057299 */ /* 0x000fc60008011605 */
[----:B------:R-:W-:Y:S01]  /*17b0*/  UMOV UR4, UR7 ;  /* 0x0000000700047c82 */ /* 0x000fe20008000000 */
[----:B------:R-:W-:Y:S02]  /*17c0*/  USEL UR5, UR45, UR5, !UP0 ;  /* 0x000000052d057287 */ /* 0x000fe4000c000000 */
[----:B------:R-:W-:Y:S02]  /*17d0*/  UISETP.NE.AND UP0, UPT, UR10, 0x1, UPT ;  /* 0x000000010a00788c */ /* 0x000fe4000bf05270 */
[----:B----4-:R-:W-:-:S04]  /*17e0*/  USHF.R.U32.HI UR4, URZ, UR13, UR4 ;  /* 0x0000000dff047299 */ /* 0x010fc80008011604 */
[----:B------:R-:W-:-:S04]  /*17f0*/  USEL UR4, UR20, UR4, !UP0 ;  /* 0x0000000414047287 */ /* 0x000fc8000c000000 */
[----:B------:R-:W-:Y:S02]  /*1800*/  UIADD3 UR6, UPT, UPT, -UR4, UR5, URZ ;  /* 0x0000000504067290 */ /* 0x000fe4000fffe1ff */
[----:B------:R-:W-:Y:S02]  /*1810*/  UIADD3 UR4, UPT, UPT, UR4, -UR5, URZ ;  /* 0x8000000504047290 */ /* 0x000fe4000fffe0ff */
[----:B------:R-:W-:Y:S02]  /*1820*/  UIMAD UR20, UR6, UR10, UR20 ;  /* 0x0000000a061472a4 */ /* 0x000fe4000f8e0214 */
[----:B------:R-:W-:-:S12]  /*1830*/  UIMAD UR45, UR4, UR12, UR45 ;  /* 0x0000000c042d72a4 */ /* 0x000fd8000f8e022d */
.L_x_19:
[----:B------:R-:W-:Y:S05]  /*1840*/  BRA.U !UP6, `(.L_x_20) ;  /* 0x000000010e0c7547 */ /* 0x000fea000b800000 */
[----:B------:R-:W-:Y:S01]  /*1850*/  UCGABAR_WAIT ;  /* 0x0000000000007dc7 */ /* 0x000fe20008000000 */
[----:B------:R-:W-:Y:S01]  /*1860*/  CCTL.IVALL ;  /* 0x00000000ff00798f */ /* 0x000fe20002000000 */
[----:B------:R-:W-:Y:S05]  /*1870*/  BRA `(.L_x_21) ;  /* 0x0000000000047947 */ /* 0x000fea0003800000 */
.L_x_20:
[----:B------:R-:W-:Y:S06]  /*1880*/  BAR.SYNC.DEFER_BLOCKING 0x0 ;  /* 0x0000000000007b1d */ /* 0x000fec0000010000 */
.L_x_21:
[----:B------:R-:W-:Y:S05]  /*1890*/  BRA.U UP5, `(.L_x_22) ;  /* 0x0000002505447547 */ /* 0x000fea000b800000 */
[----:B------:R-:W2:Y:S01]  /*18a0*/  LDCU UR5, c[0x0][0x388] ;  /* 0x00007100ff0577ac */ /* 0x000ea20008000800 */
[----:B------:R-:W-:Y:S01]  /*18b0*/  PLOP3.LUT P1, PT, PT, PT, UP3, 0x80, 0x8 ;  /* 0x000000000008781c */ /* 0x000fe20003f2f038 */
[----:B------:R-:W-:Y:S01]  /*18c0*/  IMAD.MOV.U32 R2, RZ, RZ, RZ ;  /* 0x000000ffff027224 */ /* 0x000fe200078e00ff */
[----:B------:R-:W-:Y:S01]  /*18d0*/  ISETP.EQ.OR P2, PT, R3, RZ, P3 ;  /* 0x000000ff0300720c */ /* 0x000fe20001f42670 */
[----:B------:R-:W3:Y:S01]  /*18e0*/  LDCU UR6, c[0x0][0x38c] ;  /* 0x00007180ff0677ac */ /* 0x000ee20008000800 */
[----:B------:R-:W-:Y:S01]  /*18f0*/  PLOP3.LUT P1, PT, P1, PT, PT, 0x8, 0x80 ;  /* 0x000000000080781c */ /* 0x000fe20000f2e170 */
[----:B------:R-:W4:Y:S01]  /*1900*/  LDCU UR50, c[0x0][0x390] ;  /* 0x00007200ff3277ac */ /* 0x000f220008000800 */
[----:B------:R-:W-:Y:S01]  /*1910*/  UISETP.NE.AND UP1, UPT, UR18, URZ, UPT ;  /* 0x000000ff1200728c */ /* 0x000fe2000bf25270 */
[----:B------:R-:W1:Y:S01]  /*1920*/  LDCU UR49, c[0x0][0x370] ;  /* 0x00006e00ff3177ac */ /* 0x000e620008000800 */
[----:B--2---:R-:W-:Y:S01]  /*1930*/  UIADD3 UR5, UPT, UPT, UR5, 0x1f, URZ ;  /* 0x0000001f05057890 */ /* 0x004fe2000fffe0ff */
[----:B------:R-:W2:Y:S03]  /*1940*/  LDCU.64 UR36, c[0x0][0x348] ;  /* 0x00006900ff2477ac */ /* 0x000ea60008000a00 */
[----:B------:R-:W-:Y:S01]  /*1950*/  USHF.R.S32.HI UR4, URZ, 0x1f, UR5 ;  /* 0x0000001fff047899 */ /* 0x000fe20008011405 */
[----:B------:R-:W2:Y:S03]  /*1960*/  LDCU UR47, c[0x0][0x374] ;  /* 0x00006e80ff2f77ac */ /* 0x000ea60008000800 */
[----:B------:R-:W-:-:S02]  /*1970*/  ULEA.HI UR4, UR4, UR5, URZ, 0x5 ;  /* 0x0000000504047291 */ /* 0x000fc4000f8f28ff */
[----:B------:R-:W-:Y:S02]  /*1980*/  USHF.L.U32 UR5, UR22, 0x6, URZ ;  /* 0x0000000616057899 */ /* 0x000fe400080006ff */
[----:B------:R-:W-:Y:S02]  /*1990*/  USHF.R.S32.HI UR4, URZ, 0x5, UR4 ;  /* 0x00000005ff047899 */ /* 0x000fe40008011404 */
[----:B-1----:R-:W-:Y:S02]  /*19a0*/  ULOP3.LUT UR48, UR5, 0x40, URZ, 0xc0, !UPT ;  /* 0x0000004005307892 */ /* 0x002fe4000f8ec0ff */
[----:B---3--:R-:W-:Y:S02]  /*19b0*/  UIMAD UR4, UR4, UR6, URZ ;  /* 0x00000006040472a4 */ /* 0x008fe4000f8e02ff */
[----:B------:R-:W-:Y:S02]  /*19c0*/  USEL UR33, UR67, 0x2, UP1 ;  /* 0x0000000243217887 */ /* 0x000fe40008800000 */
[----:B----4-:R-:W-:Y:S01]  /*19d0*/  UIMAD UR50, UR4, UR50, URZ ;  /* 0x00000032043272a4 */ /* 0x010fe2000f8e02ff */
[----:B------:R-:W-:Y:S01]  /*19e0*/  UMOV UR23, 0x1 ;  /* 0x0000000100177882 */ /* 0x000fe20000000000 */
[----:B------:R-:W-:-:S02]  /*19f0*/  UMOV UR25, URZ ;  /* 0x000000ff00197c82 */ /* 0x000fc40008000000 */
[----:B------:R-:W-:Y:S02]  /*1a00*/  UISETP.NE.AND UP2, UPT, UR50, URZ, UPT ;  /* 0x000000ff3200728c */ /* 0x000fe4000bf45270 */
[----:B------:R-:W-:Y:S01]  /*1a10*/  UISETP.LT.U32.AND UP0, UPT, UR50, 0x1a, UPT ;  /* 0x0000001a3200788c */ /* 0x000fe2000bf01070 */
[----:B------:R-:W-:Y:S01]  /*1a20*/  UMOV UR30, URZ ;  /* 0x000000ff001e7c82 */ /* 0x000fe20008000000 */
[----:B------:R-:W-:Y:S02]  /*1a30*/  UMOV UR34, URZ ;  /* 0x000000ff00227c82 */ /* 0x000fe40008000000 */
[----:B------:R-:W-:-:S04]  /*1a40*/  USEL UR4, UR50, 0x1a, UP0 ;  /* 0x0000001a32047887 */ /* 0x000fc80008000000 */
[----:B------:R-:W-:Y:S02]  /*1a50*/  UIADD3 UR5, UPT, UPT, UR4, -0x1, URZ ;  /* 0xffffffff04057890 */ /* 0x000fe4000fffe0ff */
[----:B------:R-:W-:Y:S02]  /*1a60*/  @!UP2 UIADD3 UR5, UPT, UPT, UR4, URZ, URZ ;  /* 0x000000ff0405a290 */ /* 0x000fe4000fffe0ff */
[----:B------:R-:W-:Y:S02]  /*1a70*/  UIADD3 UR46, UPT, UPT, UR50, -UR4, URZ ;  /* 0x80000004322e7290 */ /* 0x000fe4000fffe0ff */
[----:B--2---:R-:W-:-:S12]  /*1a80*/  UIADD3 UR51, UPT, UPT, UR5, 0x1, URZ ;  /* 0x0000000105337890 */ /* 0x004fd8000fffe0ff */
.L_x_40:
[----:B------:R-:W1:Y:S01]  /*1a90*/  S2UR UR31, SR_CgaCtaId ;  /* 0x00000000001f79c3 */ /* 0x000e620000008800 */
[----:B------:R-:W-:Y:S01]  /*1aa0*/  UMOV UR4, 0x400 ;  /* 0x0000040000047882 */ /* 0x000fe20000000000 */
[----:B------:R-:W-:Y:S01]  /*1ab0*/  MOV R0, UR23 ;  /* 0x0000001700007c02 */ /* 0x000fe20008000f00 */
[----:B------:R-:W-:Y:S02]  /*1ac0*/  UISETP.NE.AND UP0, UPT, UR50, URZ, UPT ;  /* 0x000000ff3200728c */ /* 0x000fe4000bf05270 */
[----:B------:R-:W-:Y:S01]  /*1ad0*/  ULEA UR19, UR20, UR48, 0x7 ;  /* 0x0000003014137291 */ /* 0x000fe2000f8e38ff */
[----:B------:R-:W-:Y:S01]  /*1ae0*/  SHF.L.U32 R0, R0, 0x1f, RZ ;  /* 0x0000001f00007819 */ /* 0x000fe200000006ff */
[----:B------:R-:W-:Y:S01]  /*1af0*/  UMOV UR24, URZ ;  /* 0x000000ff00187c82 */ /* 0x000fe20008000000 */
[----:B------:R-:W-:Y:S01]  /*1b00*/  UMOV UR21, URZ ;  /* 0x000000ff00157c82 */ /* 0x000fe20008000000 */
[----:B------:R-:W-:Y:S01]  /*1b10*/  UMOV UR20, URZ ;  /* 0x000000ff00147c82 */ /* 0x000fe20008000000 */
[----:B-1----:R-:W-:-:S04]  /*1b20*/  ULEA UR31, UR31, UR4, 0x18 ;  /* 0x000000041f1f7291 */ /* 0x002fc8000f8ec0ff */
[----:B------:R-:W-:-:S09]  /*1b30*/  ULEA UR4, UR25, UR31, 0x3 ;  /* 0x0000001f19047291 */ /* 0x000fd2000f8e18ff */
[----:B------:R1:W2:Y:S01]  /*1b40*/  SYNCS.PHASECHK.TRANS64.TRYWAIT P0, [UR4+0xd0], R0 ;  /* 0x0000d000ff0075a7 */ /* 0x0002a20008001104 */
[----:B------:R-:W-:-:S04]  /*1b50*/  ULEA.HI UR4, UR45, UR45, URZ, 0x1 ;  /* 0x0000002d2d047291 */ /* 0x000fc8000f8f08ff */
[----:B------:R-:W-:-:S04]  /*1b60*/  USHF.L.U32 UR4, UR4, 0x6, URZ ;  /* 0x0000000604047899 */ /* 0x000fc800080006ff */
[----:B------:R-:W-:Y:S01]  /*1b70*/  ULOP3.LUT UR35, UR48, 0xffffff80, UR4, 0xf8, !UPT ;  /* 0xffffff8030237892 */ /* 0x000fe2000f8ef804 */
[----:B------:R-:W-:Y:S11]  /*1b80*/  BRA.U !UP0, `(.L_x_23) ;  /* 0x00000005085c7547 */ /* 0x000ff6000b800000 */
[----:B------:R-:W3:Y:S01]  /*1b90*/  LDCU.128 UR8, c[0x0][0x480] ;  /* 0x00009000ff0877ac */ /* 0x000ee20008000c00 */
[----:B------:R-:W4:Y:S01]  /*1ba0*/  LDCU.64 UR12, c[0x0][0x490] ;  /* 0x00009200ff0c77ac */ /* 0x000f220008000a00 */
[----:B------:R-:W1:Y:S01]  /*1bb0*/  LDCU.64 UR20, c[0x0][0x4b0] ;  /* 0x00009600ff1477ac */ /* 0x000e620008000a00 */
[----:B------:R-:W1:Y:S01]  /*1bc0*/  LDCU.64 UR16, c[0x0][0x4d0] ;  /* 0x00009a00ff1077ac */ /* 0x000e620008000a00 */
[----:B------:R-:W1:Y:S01]  /*1bd0*/  LDCU UR43, c[0x0][0x390] ;  /* 0x00007200ff2b77ac */ /* 0x000e620008000800 */
[----:B---3--:R-:W-:Y:S02]  /*1be0*/  UIMAD.WIDE.U32 UR4, UR35, UR9, URZ ;  /* 0x00000009230472a5 */ /* 0x008fe4000f8e00ff */
[----:B------:R-:W-:Y:S01]  /*1bf0*/  UISETP.NE.AND UP0, UPT, UR8, 0x1, UPT ;  /* 0x000000010800788c */ /* 0x000fe2000bf05270 */
[----:B------:R-:W3:Y:S04]  /*1c00*/  LDCU UR44, c[0x0][0x38c] ;  /* 0x00007180ff2c77ac */ /* 0x000ee80008000800 */
[----:B------:R-:W-:Y:S01]  /*1c10*/  UMOV UR4, UR5 ;  /* 0x0000000500047c82 */ /* 0x000fe20008000000 */
[----:B------:R-:W1:Y:S01]  /*1c20*/  LDCU.64 UR14, c[0x0][0x4b8] ;  /* 0x00009700ff0e77ac */ /* 0x000e620008000a00 */
[----:B------:R-:W-:-:S02]  /*1c30*/  USHF.R.U32.HI UR6, URZ, UR10, UR4 ;  /* 0x0000000aff067299 */ /* 0x000fc40008011604 */
[----:B------:R-:W-:Y:S02]  /*1c40*/  UIADD3 UR34, UPT, UPT, UR51, UR30, URZ ;  /* 0x0000001e33227290 */ /* 0x000fe4000fffe0ff */
[----:B------:R-:W-:Y:S02]  /*1c50*/  USEL UR6, UR35, UR6, !UP0 ;  /* 0x0000000623067287 */ /* 0x000fe4000c000000 */
[----:B------:R-:W-:Y:S02]  /*1c60*/  UISETP.NE.AND UP0, UPT, UR11, 0x1, UPT ;  /* 0x000000010b00788c */ /* 0x000fe4000bf05270 */
[----:B----4-:R-:W-:Y:S02]  /*1c70*/  UIMAD.WIDE.U32 UR4, UR6, UR12, URZ ;  /* 0x0000000c060472a5 */ /* 0x010fe4000f8e00ff */
[----:B------:R-:W-:Y:S01]  /*1c80*/  UIADD3 UR7, UPT, UPT, -UR6, URZ, URZ ;  /* 0x000000ff06077290 */ /* 0x000fe2000fffe1ff */
[----:B------:R-:W-:-:S03]  /*1c90*/  UMOV UR24, URZ ;  /* 0x000000ff00187c82 */ /* 0x000fc60008000000 */
[----:B------:R-:W-:Y:S01]  /*1ca0*/  UIMAD UR7, UR8, UR7, UR35 ;  /* 0x00000007080772a4 */ /* 0x000fe2000f8e0223 */
[----:B------:R-:W-:Y:S02]  /*1cb0*/  UMOV UR4, UR5 ;  /* 0x0000000500047c82 */ /* 0x000fe40008000000 */
[----:B------:R-:W-:Y:S02]  /*1cc0*/  USHF.R.U32.HI UR13, URZ, UR13, UR4 ;  /* 0x0000000dff0d7299 */ /* 0x000fe40008011604 */
[----:B------:R-:W4:Y:S02]  /*1cd0*/  LDCU.64 UR4, c[0x0][0x4d8] ;  /* 0x00009b00ff0477ac */ /* 0x000f240008000a00 */
[----:B------:R-:W-:-:S04]  /*1ce0*/  USEL UR13, UR6, UR13, !UP0 ;  /* 0x0000000d060d7287 */ /* 0x000fc8000c000000 */
[----:B------:R-:W-:-:S04]  /*1cf0*/  UIADD3 UR12, UPT, UPT, -UR13, URZ, URZ ;  /* 0x000000ff0d0c7290 */ /* 0x000fc8000fffe1ff */
[----:B------:R-:W-:Y:S02]  /*1d00*/  UIMAD UR12, UR11, UR12, UR6 ;  /* 0x0000000c0b0c72a4 */ /* 0x000fe4000f8e0206 */
[----:B-1----:R-:W-:Y:S02]  /*1d10*/  UIMAD UR11, UR7, UR20, UR16 ;  /* 0x00000014070b72a4 */ /* 0x002fe4000f8e0210 */
[----:B------:R-:W-:Y:S01]  /*1d20*/  UIMAD UR12, UR12, UR21, UR17 ;  /* 0x000000150c0c72a4 */ /* 0x000fe2000f8e0211 */
[----:B------:R-:W-:Y:S01]  /*1d30*/  UMOV UR6, UR25 ;  /* 0x0000001900067c82 */ /* 0x000fe20008000000 */
[----:B------:R-:W-:Y:S01]  /*1d40*/  UMOV UR20, URZ ;  /* 0x000000ff00147c82 */ /* 0x000fe20008000000 */
[----:B---3--:R-:W-:-:S09]  /*1d50*/  UMOV UR21, URZ ;  /* 0x000000ff00157c82 */ /* 0x008fd20008000000 */
.L_x_29:
[----:B------:R-:W-:Y:S01]  /*1d60*/  @!P3 MOV R3, 0x4000 ;  /* 0x000040000003b802 */ /* 0x000fe20000000f00 */
[----:B------:R-:W-:Y:S01]  /*1d70*/  ULEA UR9, UR6, UR31, 0x3 ;  /* 0x0000001f06097291 */ /* 0x000fe2000f8e18ff */
[----:B-12---:R-:W-:Y:S11]  /*1d80*/  @P0 BRA `(.L_x_24) ;  /* 0x0000000000100947 */ /* 0x006ff60003800000 */
[----:B------:R-:W-:Y:S04]  /*1d90*/  MOV R4, UR23 ;  /* 0x0000001700047c02 */ /* 0x000fe80008000f00 */
[----:B------:R-:W-:Y:S04]  /*1da0*/  SHF.L.U32 R4, R4, 0x1f, RZ ;  /* 0x0000001f04047819 */ /* 0x000fe800000006ff */
[----:B------:R-:W1:Y:S02]  /*1db0*/  SYNCS.PHASECHK.TRANS64.TRYWAIT P0, [UR9+0xd0], R4 ;  /* 0x0000d004ff0075a7 */ /* 0x000e640008001109 */
[----:B-1----:R-:W-:Y:S05]  /*1dc0*/  @!P0 BRA `(.L_x_25) ;  /* 0x00000080007c8947 */ /* 0x002fea0003800000 */
.L_x_24:
[----:B------:R2:W-:Y:S01]  /*1dd0*/  @!P3 SYNCS.ARRIVE.TRANS64 RZ, [UR9], R3 ;  /* 0x00000003ffffb9a7 */ /* 0x0005e20008000009 */
[----:B------:R-:W-:Y:S04]  /*1de0*/  ULOP3.LUT UR7, UR33, 0x2, URZ, 0xfc, !UPT ;  /* 0x0000000221077892 */ /* 0x000fe8000f8efcff */
[----:B------:R-:W-:Y:S09]  /*1df0*/  UISETP.NE.AND UP0, UPT, UR7, 0x2, UPT ;  /* 0x000000020700788c */ /* 0x000ff2000bf05270 */
[----:B------:R-:W-:Y:S05]  /*1e00*/  BRA.U UP0, `(.L_x_26) ;  /* 0x0000000100047547 */ /* 0x000fea000b800000 */
[----:B----4-:R-:W-:Y:S05]  /*1e10*/  BPT.TRAP 0x1 ;  /* 0x000000040000795c */ /* 0x010fea0000300000 */
.L_x_26:
[----:B------:R-:W-:Y:S04]  /*1e20*/  BSSY.RECONVERGENT B0, `(.L_x_27) ;  /* 0x0000003000007945 */ /* 0x000fe80003800200 */
[----:B------:R-:W-:Y:S05]  /*1e30*/  @P2 BRA `(.L_x_28) ;  /* 0x0000000000042947 */ /* 0x000fea0003800000 */
[----:B----4-:R-:W-:Y:S05]  /*1e40*/  BPT.TRAP 0x1 ;  /* 0x000000040000795c */ /* 0x010fea0000300000 */
.L_x_28:
[----:B----4-:R-:W-:Y:S05]  /*1e50*/  BSYNC.RECONVERGENT B0 ;  /* 0x0000000000007941 */ /* 0x010fea0003800200 */
.L_x_27:
[----:B------:R-:W-:Y:S02]  /*1e60*/  UIADD3 UR7, UPT, UPT, UR6, 0x1, URZ ;  /* 0x0000000106077890 */ /* 0x000fe4000fffe0ff */
[----:B------:R-:W-:Y:S02]  /*1e70*/  ULEA UR16, UR6, UR31, 0xc ;  /* 0x0000001f06107291 */ /* 0x000fe4000f8e60ff */
[----:B------:R-:W-:Y:S02]  /*1e80*/  UISETP.NE.AND UP0, UPT, UR7, 0x1a, UPT ;  /* 0x0000001a0700788c */ /* 0x000fe4000bf05270 */
[----:B------:R-:W-:Y:S02]  /*1e90*/  UIADD3 UR28, UP1, UPT, UR36, 0x80, URZ ;  /* 0x00000080241c7890 */ /* 0x000fe4000ff3e0ff */
[----:B------:R-:W-:Y:S02]  /*1ea0*/  USEL UR8, URZ, 0x1, UP0 ;  /* 0x00000001ff087887 */ /* 0x000fe40008000000 */
[----:B------:R-:W-:Y:S02]  /*1eb0*/  USEL UR25, UR7, URZ, UP0 ;  /* 0x000000ff07197287 */ /* 0x000fe40008000000 */
[----:B------:R-:W-:Y:S02]  /*1ec0*/  ULOP3.LUT UR23, UR23, UR8, URZ, 0x3c, !UPT ;  /* 0x0000000817177292 */ /* 0x000fe4000f8e3cff */
[----:B------:R-:W-:Y:S02]  /*1ed0*/  ULEA UR7, UR25, UR31, 0x3 ;  /* 0x0000001f19077291 */ /* 0x000fe4000f8e18ff */
[----:B------:R-:W-:Y:S02]  /*1ee0*/  ULOP3.LUT UR9, UR9, 0xfefffff8, URZ, 0xc0, !UPT ;  /* 0xfefffff809097892 */ /* 0x000fe4000f8ec0ff */
[----:B------:R-:W-:Y:S01]  /*1ef0*/  USHF.L.U32 UR10, UR24, 0x5, URZ ;  /* 0x00000005180a7899 */ /* 0x000fe200080006ff */
[----:B-1----:R-:W-:Y:S01]  /*1f00*/  MOV R0, UR23 ;  /* 0x0000001700007c02 */ /* 0x002fe20008000f00 */
[----:B------:R-:W-:Y:S02]  /*1f10*/  UIADD3.X UR29, UPT, UPT, URZ, UR37, URZ, UP1, !UPT ;  /* 0x00000025ff1d7290 */ /* 0x000fe40008ffe4ff */
[----:B------:R-:W-:Y:S01]  /*1f20*/  UIADD3 UR8, UPT, UPT, UR16, 0x4400, URZ ;  /* 0x0000440010087890 */ /* 0x000fe2000fffe0ff */
[----:B------:R-:W-:Y:S01]  /*1f30*/  SHF.L.U32 R0, R0, 0x1f, RZ ;  /* 0x0000001f00007819 */ /* 0x000fe200000006ff */
[----:B------:R-:W-:Y:S02]  /*1f40*/  UIADD3 UR26, UP0, UPT, UR36, 0x180, URZ ;  /* 0x00000180241a7890 */ /* 0x000fe4000ff1e0ff */
[----:B------:R-:W-:Y:S01]  /*1f50*/  UIADD3 UR16, UPT, UPT, UR16, 0x1e400, URZ ;  /* 0x0001e40010107890 */ /* 0x000fe2000fffe0ff */
[----:B------:R3:W1:Y:S01]  /*1f60*/  SYNCS.PHASECHK.TRANS64.TRYWAIT P0, [UR7+0xd0], R0 ;  /* 0x0000d000ff0075a7 */ /* 0x0006620008001107 */
[----:B------:R-:W-:Y:S02]  /*1f70*/  UIMAD UR7, UR20, UR14, UR4 ;  /* 0x0000000e140772a4 */ /* 0x000fe4000f8e0204 */
[----:B------:R-:W-:Y:S02]  /*1f80*/  UIMAD UR6, UR21, UR15, UR5 ;  /* 0x0000000f150672a4 */ /* 0x000fe4000f8e0205 */
[----:B------:R-:W-:Y:S02]  /*1f90*/  UIADD3.X UR27, UPT, UPT, URZ, UR37, URZ, UP0, !UPT ;  /* 0x00000025ff1b7290 */ /* 0x000fe400087fe4ff */
[----:B------:R-:W-:Y:S02]  /*1fa0*/  UPRMT UR6, UR7, 0x40, UR6 ;  /* 0x0000004007067896 */ /* 0x000fe40008000006 */
[----:B------:R-:W-:Y:S02]  /*1fb0*/  UIADD3 UR32, UPT, UPT, UR20, 0x1, URZ ;  /* 0x0000000114207890 */ /* 0x000fe4000fffe0ff */
[----:B------:R-:W-:Y:S02]  /*1fc0*/  UPRMT UR6, UR6, 0x5410, URZ ;  /* 0x0000541006067896 */ /* 0x000fe400080000ff */
[----:B------:R-:W-:Y:S02]  /*1fd0*/  UISETP.NE.AND UP2, UPT, UR32, UR44, UPT ;  /* 0x0000002c2000728c */ /* 0x000fe4000bf45270 */
[----:B------:R-:W-:Y:S02]  /*1fe0*/  UIADD3 UR22, UPT, UPT, UR21, 0x1, URZ ;  /* 0x0000000115167890 */ /* 0x000fe4000fffe0ff */
[----:B------:R-:W-:Y:S02]  /*1ff0*/  UIADD3 UR30, UPT, UPT, UR30, 0x1, URZ ;  /* 0x000000011e1e7890 */ /* 0x000fe4000fffe0ff */
[----:B------:R-:W-:Y:S01]  /*2000*/  UIADD3 UR7, UPT, UPT, UR24, 0x1, URZ ;  /* 0x0000000118077890 */ /* 0x000fe2000fffe0ff */
[----:B------:R-:W-:Y:S01]  /*2010*/  UMOV UR40, 0x0 ;  /* 0x0000000000287882 */ /* 0x000fe20000000000 */
[----:B------:R-:W-:Y:S01]  /*2020*/  UMOV UR41, 0x10000000 ;  /* 0x1000000000297882 */ /* 0x000fe20000000000 */
[----:B------:R-:W-:Y:S01]  /*2030*/  UMOV UR17, UR9 ;  /* 0x0000000900117c82 */ /* 0x000fe20008000000 */
[----:B------:R4:W-:Y:S01]  /*2040*/  UTMALDG.4D.IM2COL.2CTA [UR8], [UR28], UR6, desc[UR40] ;  /* 0x000028081c0073b4 */ /* 0x0009e20008259006 */
[----:B------:R-:W-:Y:S01]  /*2050*/  @UP2 UIADD3 UR22, UPT, UPT, UR21, URZ, URZ ;  /* 0x000000ff15162290 */ /* 0x000fe2000fffe0ff */
[----:B------:R-:W-:Y:S03]  /*2060*/  UMOV UR18, UR10 ;  /* 0x0000000a00127c82 */ /* 0x000fe60008000000 */
[----:B------:R-:W-:Y:S01]  /*2070*/  UISETP.NE.AND UP0, UPT, UR22, UR43, UPT ;  /* 0x0000002b1600728c */ /* 0x000fe2000bf05270 */
[----:B------:R2:W-:Y:S10]  /*2080*/  UTMALDG.4D.2CTA [UR16], [UR26], desc[UR40] ;  /* 0x000028101a0075b4 */ /* 0x0005f40008219000 */
[----:B------:R-:W-:Y:S07]  /*2090*/  @UP0 UIADD3 UR7, UPT, UPT, UR24, URZ, URZ ;  /* 0x000000ff18070290 */ /* 0x000fee000fffe0ff */
[----:B------:R-:W-:Y:S01]  /*20a0*/  UMOV UR24, UR7 ;  /* 0x0000000700187c82 */ /* 0x000fe20008000000 */
[----:B----4-:R-:W-:Y:S01]  /*20b0*/  UMOV UR6, UR25 ;  /* 0x0000001900067c82 */ /* 0x010fe20008000000 */
[----:B--2---:R-:W-:Y:S02]  /*20c0*/  USEL UR21, UR22, URZ, UP0 ;  /* 0x000000ff16157287 */ /* 0x004fe40008000000 */
[----:B------:R-:W-:Y:S02]  /*20d0*/  UISETP.NE.AND UP0, UPT, UR30, UR34, UPT ;  /* 0x000000221e00728c */ /* 0x000fe4000bf05270 */
[----:B------:R-:W-:Y:S07]  /*20e0*/  USEL UR20, UR32, URZ, UP2 ;  /* 0x000000ff20147287 */ /* 0x000fee0009000000 */
[----:B---3--:R-:W-:Y:S05]  /*20f0*/  BRA.U UP0, `(.L_x_29) ;  /* 0xfffffffd00187547 */ /* 0x008fea000b83ffff */
.L_x_23:
[----:B------:R-:W-:Y:S01]  /*2100*/  ULEA UR4, UR25, UR31, 0x3 ;  /* 0x0000001f19047291 */ /* 0x000fe2000f8e18ff */
[----:B-1----:R-:W-:Y:S01]  /*2110*/  MOV R0, UR23 ;  /* 0x0000001700007c02 */ /* 0x002fe20008000f00 */
[----:B------:R-:W-:Y:S01]  /*2120*/  @!P1 SYNCS.ARRIVE.TRANS64.A1T0 RZ, [UR31+0x1e8], RZ ;  /* 0x0001e8ffffff99a7 */ /* 0x000fe2000810001f */
[----:B------:R-:W-:Y:S02]  /*2130*/  UISETP.GE.AND UP0, UPT, UR46, 0x1, UPT ;  /* 0x000000012e00788c */ /* 0x000fe4000bf06270 */
[----:B------:R-:W-:-:S04]  /*2140*/  SHF.L.U32 R0, R0, 0x1f, RZ ;  /* 0x0000001f00007819 */ /* 0x000fc800000006ff */
[----:B--2---:R1:W2:Y:S03]  /*2150*/  SYNCS.PHASECHK.TRANS64.TRYWAIT P0, [UR4+0xd0], R0 ;  /* 0x0000d000ff0075a7 */ /* 0x0042a60008001104 */
[----:B------:R-:W-:Y:S05]  /*2160*/  BRA.U !UP0, `(.L_x_30) ;  /* 0x0000000508587547 */ /* 0x000fea000b800000 */
        /* <DEDUP_REMOVED lines=16> */
[----:B------:R-:W-:-:S03]  /*2270*/  UMOV UR32, UR46 ;  /* 0x0000002e00207c82 */ /* 0x000fc60008000000 */
        /* <DEDUP_REMOVED lines=9> */
[----:B---3--:R-:W-:-:S11]  /*2310*/  UMOV UR6, UR25 ;  /* 0x0000001900067c82 */ /* 0x008fd60008000000 */
.L_x_36:
[----:B------:R-:W-:Y:S01]  /*2320*/  @!P3 MOV R3, 0x4000 ;  /* 0x000040000003b802 */ /* 0x000fe20000000f00 */
[----:B------:R-:W-:Y:S01]  /*2330*/  ULEA UR9, UR6, UR31, 0x3 ;  /* 0x0000001f06097291 */ /* 0x000fe2000f8e18ff */
[----:B-12---:R-:W-:Y:S11]  /*2340*/  @P0 BRA `(.L_x_31) ;  /* 0x0000000000100947 */ /* 0x006ff60003800000 */
[----:B------:R-:W-:Y:S04]  /*2350*/  MOV R4, UR23 ;  /* 0x0000001700047c02 */ /* 0x000fe80008000f00 */
[----:B------:R-:W-:Y:S04]  /*2360*/  SHF.L.U32 R4, R4, 0x1f, RZ ;  /* 0x0000001f04047819 */ /* 0x000fe800000006ff */
[----:B------:R-:W1:Y:S02]  /*2370*/  SYNCS.PHASECHK.TRANS64.TRYWAIT P0, [UR9+0xd0], R4 ;  /* 0x0000d004ff0075a7 */ /* 0x000e640008001109 */
[----:B-1----:R-:W-:Y:S05]  /*2380*/  @!P0 BRA `(.L_x_32) ;  /* 0x0000007c00248947 */ /* 0x002fea0003800000 */
.L_x_31:
[----:B------:R2:W-:Y:S01]  /*2390*/  @!P3 SYNCS.ARRIVE.TRANS64 RZ, [UR9], R3 ;  /* 0x00000003ffffb9a7 */ /* 0x0005e20008000009 */
[----:B------:R-:W-:Y:S04]  /*23a0*/  ULOP3.LUT UR7, UR33, 0x2, URZ, 0xfc, !UPT ;  /* 0x0000000221077892 */ /* 0x000fe8000f8efcff */
[----:B------:R-:W-:Y:S09]  /*23b0*/  UISETP.NE.AND UP0, UPT, UR7, 0x2, UPT ;  /* 0x000000020700788c */ /* 0x000ff2000bf05270 */
[----:B------:R-:W-:Y:S05]  /*23c0*/  BRA.U UP0, `(.L_x_33) ;  /* 0x0000000100047547 */ /* 0x000fea000b800000 */
[----:B----4-:R-:W-:Y:S05]  /*23d0*/  BPT.TRAP 0x1 ;  /* 0x000000040000795c */ /* 0x010fea0000300000 */
.L_x_33:
[----:B------:R-:W-:Y:S04]  /*23e0*/  BSSY.RECONVERGENT B0, `(.L_x_34) ;  /* 0x0000003000007945 */ /* 0x000fe80003800200 */
[----:B------:R-:W-:Y:S05]  /*23f0*/  @P2 BRA `(.L_x_35) ;  /* 0x0000000000042947 */ /* 0x000fea0003800000 */
[----:B----4-:R-:W-:Y:S05]  /*2400*/  BPT.TRAP 0x1 ;  /* 0x000000040000795c */ /* 0x010fea0000300000 */
.L_x_35:
[----:B----4-:R-:W-:Y:S05]  /*2410*/  BSYNC.RECONVERGENT B0 ;  /* 0x0000000000007941 */ /* 0x010fea0003800200 */
.L_x_34:
        /* <DEDUP_REMOVED lines=25> */
[----:B------:R-:W-:Y:S01]  /*25b0*/  UIADD3 UR7, UPT, UPT, UR24, 0x1, URZ ;  /* 0x0000000118077890 */ /* 0x000fe2000fffe0ff */
[----:B------:R-:W-:Y:S01]  /*25c0*/  UMOV UR40, 0x0 ;  /* 0x0000000000287882 */ /* 0x000fe20000000000 */
[----:B------:R-:W-:Y:S01]  /*25d0*/  UMOV UR41, 0x10000000 ;  /* 0x1000000000297882 */ /* 0x000fe20000000000 */
[----:B------:R-:W-:Y:S01]  /*25e0*/  UMOV UR17, UR9 ;  /* 0x0000000900117c82 */ /* 0x000fe20008000000 */
[----:B------:R4:W-:Y:S01]  /*25f0*/  UTMALDG.4D.IM2COL.2CTA [UR8], [UR28], UR6, desc[UR40] ;  /* 0x000028081c0073b4 */ /* 0x0009e20008259006 */
[----:B------:R-:W-:Y:S02]  /*2600*/  UMOV UR18, UR10 ;  /* 0x0000000a00127c82 */ /* 0x000fe40008000000 */
[----:B------:R-:W-:Y:S04]  /*2610*/  @UP2 UIADD3 UR22, UPT, UPT, UR21, URZ, URZ ;  /* 0x000000ff15162290 */ /* 0x000fe8000fffe0ff */
[----:B------:R-:W-:Y:S01]  /*2620*/  UISETP.NE.AND UP0, UPT, UR22, UR43, UPT ;  /* 0x0000002b1600728c */ /* 0x000fe2000bf05270 */
[----:B------:R2:W-:Y:S10]  /*2630*/  UTMALDG.4D.2CTA [UR16], [UR26], desc[UR40] ;  /* 0x000028101a0075b4 */ /* 0x0005f40008219000 */
[----:B------:R-:W-:Y:S07]  /*2640*/  @UP0 UIADD3 UR7, UPT, UPT, UR24, URZ, URZ ;  /* 0x000000ff18070290 */ /* 0x000fee000fffe0ff */
[----:B------:R-:W-:Y:S01]  /*2650*/  UMOV UR24, UR7 ;  /* 0x0000000700187c82 */ /* 0x000fe20008000000 */
[----:B----4-:R-:W-:Y:S02]  /*2660*/  UIADD3 UR6, UPT, UPT, UR32, -0x1, URZ ;  /* 0xffffffff20067890 */ /* 0x010fe4000fffe0ff */
[----:B--2---:R-:W-:Y:S02]  /*2670*/  USEL UR21, UR22, URZ, UP0 ;  /* 0x000000ff16157287 */ /* 0x004fe40008000000 */
[----:B------:R-:W-:Y:S02]  /*2680*/  UISETP.GT.U32.AND UP0, UPT, UR32, 0x1, UPT ;  /* 0x000000012000788c */ /* 0x000fe4000bf04070 */
[----:B------:R-:W-:Y:S01]  /*2690*/  USEL UR20, UR30, URZ, UP2 ;  /* 0x000000ff1e147287 */ /* 0x000fe20009000000 */
[----:B------:R-:W-:Y:S01]  /*26a0*/  UMOV UR32, UR6 ;  /* 0x0000000600207c82 */ /* 0x000fe20008000000 */
[----:B------:R-:W-:Y:S05]  /*26b0*/  UMOV UR6, UR25 ;  /* 0x0000001900067c82 */ /* 0x000fea0008000000 */
[----:B---3--:R-:W-:Y:S05]  /*26c0*/  BRA.U UP0, `(.L_x_36) ;  /* 0xfffffffd00147547 */ /* 0x008fea000b83ffff */
.L_x_30:
[----:B------:R-:W-:Y:S01]  /*26d0*/  SHF.L.U32 R3, R2, 0x1f, RZ ;  /* 0x0000001f02037819 */ /* 0x000fe200000006ff */
[----:B------:R-:W-:-:S03]  /*26e0*/  NOP ;  /* 0x0000000000007918 */ /* 0x000fc60000000000 */
[----:B-12---:R-:W1:Y:S02]  /*26f0*/  SYNCS.PHASECHK.TRANS64.TRYWAIT P0, [UR31+0x1f0], R3 ;  /* 0x0001f003ff0075a7 */ /* 0x006e64000800111f */
[----:B-1----:R-:W-:Y:S05]  /*2700*/  @!P0 BRA `(.L_x_37) ;  /* 0x00000078005c8947 */ /* 0x002fea0003800000 */
.L_x_168:
[----:B------:R-:W2:Y:S01]  /*2710*/  LDS.128 R4, [UR31+0x230] ;  /* 0x0002301fff047984 */ /* 0x000ea20008000c00 */
[----:B------:R-:W-:Y:S02]  /*2720*/  UIADD3 UR4, UPT, UPT, UR31, 0x1f8, URZ ;  /* 0x000001f81f047890 */ /* 0x000fe4000fffe0ff */
[----:B------:R-:W-:Y:S01]  /*2730*/  UISETP.GE.AND UP0, UPT, UR39, 0x1, UPT ;  /* 0x000000012700788c */ /* 0x000fe2000bf06270 */
[----:B------:R-:W-:Y:S01]  /*2740*/  @!PT LDS RZ, [RZ] ;  /* 0x00000000fffff984 */ /* 0x000fe20000000800 */
[----:B------:R-:W-:Y:S01]  /*2750*/  @!PT LDS RZ, [RZ] ;  /* 0x00000000fffff984 */ /* 0x000fe20000000800 */
[----:B------:R-:W-:Y:S01]  /*2760*/  @!PT LDS RZ, [RZ] ;  /* 0x00000000fffff984 */ /* 0x000fe20000000800 */
[----:B------:R-:W-:Y:S01]  /*2770*/  @!PT LDS RZ, [RZ] ;  /* 0x00000000fffff984 */ /* 0x000fe20000000800 */
[----:B------:R3:W-:Y:S06]  /*2780*/  MEMBAR.ALL.CTA ;  /* 0x0000000000007992 */ /* 0x0007ec0000008000 */
[----:B---3--:R-:W3:Y:S01]  /*2790*/  FENCE.VIEW.ASYNC.S ;  /* 0x00000000000073c6 */ /* 0x008ee20000000000 */
[----:B------:R-:W-:-:S09]  /*27a0*/  UPRMT UR4, URZ, 0x654, UR4 ;  /* 0x00000654ff047896 */ /* 0x000fd20008000004 */
[----:B---3--:R-:W-:Y:S01]  /*27b0*/  SYNCS.ARRIVE.TRANS64.RED.A1T0 RZ, [UR4], RZ ;  /* 0x000000ffffff79a7 */ /* 0x008fe20008100404 */
[----:B--2---:R-:W-:-:S13]  /*27c0*/  LOP3.LUT P0, RZ, R6, 0x1, RZ, 0xc0, !PT ;  /* 0x0000000106ff7812 */ /* 0x004fda000780c0ff */
[----:B------:R-:W-:Y:S01]  /*27d0*/  VOTEU.ANY UP1, P0 ;  /* 0x0000000000ff7886 */ /* 0x000fe20000020100 */
[----:B------:R-:W-:-:S13]  /*27e0*/  PLOP3.LUT P0, PT, PT, PT, UP1, 0x80, 0x8 ;  /* 0x000000000008781c */ /* 0x000fda0003f0f018 */
[----:B-1----:R-:W-:Y:S02]  /*27f0*/  @P0 MOV R0, R4 ;  /* 0x0000000400000202 */ /* 0x002fe40000000f00 */
[----:B------:R-:W-:Y:S02]  /*2800*/  @P0 LOP3.LUT R4, R5, 0xffff, RZ, 0xc0, !PT ;  /* 0x0000ffff05040812 */ /* 0x000fe400078ec0ff */
[----:B------:R-:W-:Y:S02]  /*2810*/  @P0 R2UR UR6, R0 ;  /* 0x00000000000602ca */ /* 0x000fe400000e0000 */
[----:B------:R-:W-:-:S11]  /*2820*/  @P0 R2UR UR5, R4 ;  /* 0x00000000040502ca */ /* 0x000fd600000e0000 */
[----:B------:R-:W-:Y:S02]  /*2830*/  @UP1 UMOV UR42, UR6 ;  /* 0x00000006002a1c82 */ /* 0x000fe40008000000 */
[----:B------:R-:W-:Y:S01]  /*2840*/  @UP1 UMOV UR38, UR5 ;  /* 0x0000000500261c82 */ /* 0x000fe20008000000 */
[----:B------:R-:W-:Y:S05]  /*2850*/  BRA.U !UP0, `(.L_x_38) ;  /* 0x0000000108d47547 */ /* 0x000fea000b800000 */
[----:B------:R-:W1:Y:S01]  /*2860*/  LDCU.128 UR16, c[0x0][0xb10] ;  /* 0x00016200ff1077ac */ /* 0x000e620008000c00 */
[----:B------:R-:W2:Y:S01]  /*2870*/  LDCU UR21, c[0x0][0xb20] ;  /* 0x00016400ff1577ac */ /* 0x000ea20008000800 */
[----:B------:R-:W3:Y:S01]  /*2880*/  LDCU UR20, c[0x0][0xb0c] ;  /* 0x00016180ff1477ac */ /* 0x000ee20008000800 */
[----:B------:R-:W4:Y:S01]  /*2890*/  LDCU.64 UR8, c[0x0][0xb28] ;  /* 0x00016500ff0877ac */ /* 0x000f220008000a00 */
[----:B------:R-:W-:Y:S02]  /*28a0*/  UISETP.NE.AND UP3, UPT, UR39, 0x1, UPT ;  /* 0x000000012700788c */ /* 0x000fe4000bf65270 */
[----:B-1----:R-:W-:Y:S02]  /*28b0*/  UIMAD.WIDE.U32 UR4, UR47, UR19, URZ ;  /* 0x000000132f0472a5 */ /* 0x002fe4000f8e00ff */
[----:B------:R-:W-:Y:S02]  /*28c0*/  UIMAD.WIDE.U32 UR6, UR49, UR16, URZ ;  /* 0x00000010310672a5 */ /* 0x000fe4000f8e00ff */
[----:B------:R-:W-:-:S02]  /*28d0*/  UISETP.NE.AND UP0, UPT, UR18, 0x1, UPT ;  /* 0x000000011200788c */ /* 0x000fc4000bf05270 */
[----:B------:R-:W-:Y:S01]  /*28e0*/  UIMAD.WIDE.U32 UR14, UR38, UR19, URZ ;  /* 0x00000013260e72a5 */ /* 0x000fe2000f8e00ff */
[----:B------:R-:W-:Y:S02]  /*28f0*/  UMOV UR4, UR5 ;  /* 0x0000000500047c82 */ /* 0x000fe40008000000 */
[----:B------:R-:W-:Y:S01]  /*2900*/  UMOV UR6, UR7 ;  /* 0x0000000700067c82 */ /* 0x000fe20008000000 */
[----:B--2---:R-:W-:Y:S02]  /*2910*/  USHF.R.U32.HI UR4, URZ, UR21, UR4 ;  /* 0x00000015ff047299 */ /* 0x004fe40008011604 */
[----:B---3--:R-:W-:Y:S02]  /*2920*/  UISETP.NE.AND UP2, UPT, UR20, 0x1, UPT ;  /* 0x000000011400788c */ /* 0x008fe4000bf45270 */
[----:B------:R-:W-:Y:S02]  /*2930*/  USHF.R.U32.HI UR6, URZ, UR17, UR6 ;  /* 0x00000011ff067299 */ /* 0x000fe40008011606 */
[----:B------:R-:W-:-:S02]  /*2940*/  USEL UR5, UR47, UR4, !UP0 ;  /* 0x000000042f057287 */ /* 0x000fc4000c000000 */
[----:B------:R-:W-:Y:S02]  /*2950*/  USEL UR6, UR49, UR6, !UP2 ;  /* 0x0000000631067287 */ /* 0x000fe4000d000000 */
[----:B----4-:R-:W-:Y:S01]  /*2960*/  UIMAD.WIDE.U32 UR10, UR5, UR8, URZ ;  /* 0x00000008050a72a5 */ /* 0x010fe2000f8e00ff */
[----:B------:R-:W-:Y:S01]  /*2970*/  UMOV UR4, UR15 ;  /* 0x0000000f00047c82 */ /* 0x000fe20008000000 */
[----:B------:R-:W-:Y:S02]  /*2980*/  UIMAD.WIDE.U32 UR12, UR42, UR16, URZ ;  /* 0x000000102a0c72a5 */ /* 0x000fe4000f8e00ff */
[----:B------:R-:W-:-:S03]  /*2990*/  UIMAD.WIDE.U32 UR14, UR6, UR8, URZ ;  /* 0x00000008060e72a5 */ /* 0x000fc6000f8e00ff */
[----:B------:R-:W-:Y:S01]  /*29a0*/  UMOV UR10, UR11 ;  /* 0x0000000b000a7c82 */ /* 0x000fe20008000000 */
[----:B------:R-:W-:Y:S02]  /*29b0*/  USHF.R.U32.HI UR4, URZ, UR21, UR4 ;  /* 0x00000015ff047299 */ /* 0x000fe40008011604 */
[----:B------:R-:W-:Y:S01]  /*29c0*/  @UP3 USHF.R.U32.HI UR5, URZ, UR9, UR10 ;  /* 0x00000009ff053299 */ /* 0x000fe2000801160a */
[----:B------:R-:W-:Y:S01]  /*29d0*/  UMOV UR12, UR13 ;  /* 0x0000000d000c7c82 */ /* 0x000fe20008000000 */
[----:B------:R-:W-:Y:S01]  /*29e0*/  UMOV UR14, UR15 ;  /* 0x0000000f000e7c82 */ /* 0x000fe20008000000 */
[----:B------:R-:W-:Y:S02]  /*29f0*/  USHF.R.U32.HI UR17, URZ, UR17, UR12 ;  /* 0x00000011ff117299 */ /* 0x000fe4000801160c */
[----:B------:R-:W-:Y:S02]  /*2a00*/  USEL UR4, UR38, UR4, !UP0 ;  /* 0x0000000426047287 */ /* 0x000fe4000c000000 */
[----:B------:R-:W-:-:S02]  /*2a10*/  @UP3 USHF.R.U32.HI UR6, URZ, UR9, UR14 ;  /* 0x00000009ff063299 */ /* 0x000fc4000801160e */
[----:B------:R-:W-:Y:S02]  /*2a20*/  UIMAD UR7, UR39, UR5, URZ ;  /* 0x00000005270772a4 */ /* 0x000fe4000f8e02ff */
[----:B------:R-:W-:Y:S02]  /*2a30*/  USEL UR5, UR42, UR17, !UP2 ;  /* 0x000000112a057287 */ /* 0x000fe4000d000000 */
[----:B------:R-:W-:Y:S02]  /*2a40*/  UIMAD UR10, UR39, UR6, URZ ;  /* 0x00000006270a72a4 */ /* 0x000fe4000f8e02ff */
[----:B------:R-:W-:Y:S02]  /*2a50*/  UISETP.GE.AND UP0, UPT, UR4, UR7, UPT ;  /* 0x000000070400728c */ /* 0x000fe4000bf06270 */
[----:B------:R-:W-:Y:S02]  /*2a60*/  UIMAD.WIDE.U32 UR12, UR4, UR8, URZ ;  /* 0x00000008040c72a5 */ /* 0x000fe4000f8e00ff */
[----:B------:R-:W-:-:S02]  /*2a70*/  UISETP.GE.OR UP0, UPT, UR5, UR10, UP0 ;  /* 0x0000000a0500728c */ /* 0x000fc40008706670 */
[----:B------:R-:W-:Y:S02]  /*2a80*/  UIMAD.WIDE.U32 UR10, UR5, UR8, URZ ;  /* 0x00000008050a72a5 */ /* 0x000fe4000f8e00ff */
[----:B------:R-:W-:Y:S01]  /*2a90*/  UIADD3 UR12, UPT, UPT, -UR4, URZ, URZ ;  /* 0x000000ff040c7290 */ /* 0x000fe2000fffe1ff */
[----:B------:R-:W-:Y:S01]  /*2aa0*/  UMOV UR8, UR13 ;  /* 0x0000000d00087c82 */ /* 0x000fe20008000000 */
[----:B------:R-:W-:Y:S02]  /*2ab0*/  UIADD3 UR10, UPT, UPT, -UR5, URZ, URZ ;  /* 0x000000ff050a7290 */ /* 0x000fe4000fffe1ff */
[----:B------:R-:W-:-:S03]  /*2ac0*/  USHF.R.U32.HI UR8, URZ, UR9, UR8 ;  /* 0x00000009ff087299 */ /* 0x000fc60008011608 */
[----:B------:R-:W-:Y:S01]  /*2ad0*/  @!UP0 UMOV UR7, UR11 ;  /* 0x0000000b00078c82 */ /* 0x000fe20008000000 */
[----:B------:R-:W-:Y:S02]  /*2ae0*/  UIMAD UR12, UR18, UR12, UR38 ;  /* 0x0000000c120c72a4 */ /* 0x000fe4000f8e0226 */
[----:B------:R-:W-:Y:S02]  /*2af0*/  USEL UR8, UR4, UR8, !UP3 ;  /* 0x0000000804087287 */ /* 0x000fe4000d800000 */
[----:B------:R-:W-:Y:S02]  /*2b00*/  @!UP0 USHF.R.U32.HI UR7, URZ, UR9, UR7 ;  /* 0x00000009ff078299 */ /* 0x000fe40008011607 */
[----:B------:R-:W-:Y:S02]  /*2b10*/  UIADD3 UR9, UPT, UPT, -UR8, URZ, URZ ;  /* 0x000000ff08097290 */ /* 0x000fe4000fffe1ff */
[----:B------:R-:W-:Y:S02]  /*2b20*/  @!UP0 USEL UR7, UR5, UR7, !UP3 ;  /* 0x0000000705078287 */ /* 0x000fe4000d800000 */
[----:B------:R-:W-:-:S02]  /*2b30*/  UIMAD UR9, UR39, UR9, UR4 ;  /* 0x00000009270972a4 */ /* 0x000fc4000f8e0204 */
[----:B------:R-:W-:Y:S02]  /*2b40*/  @!UP0 UIADD3 UR8, UPT, UPT, UR8, -UR7, URZ ;  /* 0x8000000708088290 */ /* 0x000fe4000fffe0ff */
[----:B------:R-:W-:Y:S02]  /*2b50*/  @!UP0 UIMAD UR7, UR9, UR6, UR7 ;  /* 0x00000006090782a4 */ /* 0x000fe4000f8e0207 */
[----:B------:R-:W-:Y:S02]  /*2b60*/  @!UP0 UIMAD UR4, UR39, UR8, UR5 ;  /* 0x00000008270482a4 */ /* 0x000fe4000f8e0205 */
[----:B------:R-:W-:Y:S02]  /*2b70*/  UIMAD UR6, UR20, UR10, UR42 ;  /* 0x0000000a140672a4 */ /* 0x000fe4000f8e022a */
[----:B------:R-:W-:Y:S01]  /*2b80*/  UIMAD UR38, UR4, UR18, UR12 ;  /* 0x00000012042672a4 */ /* 0x000fe2000f8e020c */
[----:B------:R-:W-:Y:S02]  /*2b90*/  @!UP0 UMOV UR5, UR7 ;  /* 0x0000000700058c82 */ /* 0x000fe40008000000 */
[----:B------:R-:W-:-:S12]  /*2ba0*/  UIMAD UR42, UR5, UR20, UR6 ;  /* 0x00000014052a72a4 */ /* 0x000fd8000f8e0206 */
.L_x_38:
[----:B------:R-:W1:Y:S02]  /*2bb0*/  LDCU UR4, c[0x0][0xb30] ;  /* 0x00016600ff0477ac */ /* 0x000e640008000800 */
[----:B-1----:R-:W-:-:S09]  /*2bc0*/  UISETP.NE.AND UP0, UPT, UR4, 0x1, UPT ;  /* 0x000000010400788c */ /* 0x002fd2000bf05270 */
[----:B------:R-:W-:Y:S05]  /*2bd0*/  BRA.U UP0, `(.L_x_39) ;  /* 0x0000000100447547 */ /* 0x000fea000b800000 */
[----:B------:R-:W1:Y:S01]  /*2be0*/  LDCU.128 UR8, c[0x0][0xb10] ;  /* 0x00016200ff0877ac */ /* 0x000e620008000c00 */
[----:B------:R-:W2:Y:S01]  /*2bf0*/  LDCU UR12, c[0x0][0xb0c] ;  /* 0x00016180ff0c77ac */ /* 0x000ea20008000800 */
[----:B------:R-:W3:Y:S01]  /*2c00*/  LDCU UR13, c[0x0][0xb20] ;  /* 0x00016400ff0d77ac */ /* 0x000ee20008000800 */
[----:B-1----:R-:W-:Y:S02]  /*2c10*/  UIMAD.WIDE.U32 UR6, UR42, UR8, URZ ;  /* 0x000000082a0672a5 */ /* 0x002fe4000f8e00ff */
[----:B------:R-:W-:Y:S02]  /*2c20*/  UIMAD.WIDE.U32 UR4, UR38, UR11, URZ ;  /* 0x0000000b260472a5 */ /* 0x000fe4000f8e00ff */
[----:B--2---:R-:W-:Y:S02]  /*2c30*/  UISETP.NE.AND UP2, UPT, UR12, 0x1, UPT ;  /* 0x000000010c00788c */ /* 0x004fe4000bf45270 */
[----:B------:R-:W-:Y:S01]  /*2c40*/  UISETP.NE.AND UP0, UPT, UR10, 0x1, UPT ;  /* 0x000000010a00788c */ /* 0x000fe2000bf05270 */
[----:B------:R-:W-:-:S02]  /*2c50*/  UMOV UR6, UR7 ;  /* 0x0000000700067c82 */ /* 0x000fc40008000000 */
[----:B------:R-:W-:Y:S01]  /*2c60*/  UMOV UR4, UR5 ;  /* 0x0000000500047c82 */ /* 0x000fe20008000000 */
[----:B------:R-:W-:Y:S02]  /*2c70*/  USHF.R.U32.HI UR6, URZ, UR9, UR6 ;  /* 0x00000009ff067299 */ /* 0x000fe40008011606 */
[----:B---3--:R-:W-:Y:S02]  /*2c80*/  USHF.R.U32.HI UR4, URZ, UR13, UR4 ;  /* 0x0000000dff047299 */ /* 0x008fe40008011604 */
[----:B------:R-:W-:Y:S02]  /*2c90*/  USEL UR5, UR42, UR6, !UP2 ;  /* 0x000000062a057287 */ /* 0x000fe4000d000000 */
[----:B------:R-:W-:-:S04]  /*2ca0*/  USEL UR4, UR38, UR4, !UP0 ;  /* 0x0000000426047287 */ /* 0x000fc8000c000000 */
[----:B------:R-:W-:Y:S02]  /*2cb0*/  UIADD3 UR6, UPT, UPT, UR5, -UR4, URZ ;  /* 0x8000000405067290 */ /* 0x000fe4000fffe0ff */
[----:B------:R-:W-:Y:S02]  /*2cc0*/  UIADD3 UR4, UPT, UPT, -UR5, UR4, URZ ;  /* 0x0000000405047290 */ /* 0x000fe4000fffe1ff */
[----:B------:R-:W-:Y:S02]  /*2cd0*/  UIMAD UR38, UR6, UR10, UR38 ;  /* 0x0000000a062672a4 */ /* 0x000fe4000f8e0226 */
[----:B------:R-:W-:-:S12]  /*2ce0*/  UIMAD UR42, UR4, UR12, UR42 ;  /* 0x0000000c042a72a4 */ /* 0x000fd8000f8e022a */
.L_x_39:
[----:B------:R-:W-:Y:S01]  /*2cf0*/  R2UR UR5, R48 ;  /* 0x00000000300572ca */ /* 0x000fe200000e0000 */
[----:B------:R-:W-:Y:S01]  /*2d00*/  UMOV UR30, UR34 ;  /* 0x00000022001e7c82 */ /* 0x000fe20008000000 */
[----:B------:R-:W-:Y:S02]  /*2d10*/  R2UR UR4, R47 ;  /* 0x000000002f0472ca */ /* 0x000fe400000e0000 */
[----:B------:R-:W-:Y:S02]  /*2d20*/  PLOP3.LUT P1, PT, PT, PT, PT, 0x80, 0x8 ;  /* 0x000000000008781c */ /* 0x000fe40003f2f070 */
[----:B------:R-:W-:-:S07]  /*2d30*/  LOP3.LUT R2, R2, 0x1, RZ, 0x3c, !PT ;  /* 0x0000000102027812 */ /* 0x000fce00078e3cff */
[----:B------:R-:W-:Y:S02]  /*2d40*/  UIADD3 UR45, UPT, UPT, UR42, UR5, URZ ;  /* 0x000000052a2d7290 */ /* 0x000fe4000fffe0ff */
[----:B------:R-:W-:Y:S01]  /*2d50*/  UIADD3 UR20, UPT, UPT, UR38, UR4, URZ ;  /* 0x0000000426147290 */ /* 0x000fe2000fffe0ff */
[----:B------:R-:W-:Y:S11]  /*2d60*/  BRA.U UP1, `(.L_x_40) ;  /* 0xffffffed01487547 */ /* 0x000ff6000b83ffff */
[----:B------:R-:W-:Y:S01]  /*2d70*/  UIADD3 UR31, UPT, UPT, UR31, 0xd0, URZ ;  /* 0x000000d01f1f7890 */ /* 0x000fe2000fffe0ff */
[----:B------:R-:W-:-:S03]  /*2d80*/  MOV R2, UR23 ;  /* 0x0000001700027c02 */ /* 0x000fc60008000f00 */
[----:B------:R-:W-:Y:S01]  /*2d90*/  ULEA UR4, UR25, UR31, 0x3 ;  /* 0x0000001f19047291 */ /* 0x000fe2000f8e18ff */
[----:B------:R-:W-:-:S08]  /*2da0*/  SHF.L.U32 R2, R2, 0x1f, RZ ;  /* 0x0000001f02027819 */ /* 0x000fd000000006ff */
[----:B------:R-:W1:Y:S02]  /*2db0*/  SYNCS.PHASECHK.TRANS64.TRYWAIT P0, [UR4], R2 ;  /* 0x00000002ff0075a7 */ /* 0x000e640008001104 */
[----:B-1----:R-:W-:Y:S05]  /*2dc0*/  @!P0 BRA `(.L_x_41) ;  /* 0x0000007000c48947 */ /* 0x002fea0003800000 */
.L_x_170:
[----:B------:R-:W-:-:S04]  /*2dd0*/  UIADD3 UR4, UPT, UPT, UR25, 0x1, URZ ;  /* 0x0000000119047890 */ /* 0x000fc8000fffe0ff */
[----:B------:R-:W-:-:S04]  /*2de0*/  UISETP.NE.AND UP0, UPT, UR4, 0x1a, UPT ;  /* 0x0000001a0400788c */ /* 0x000fc8000bf05270 */
[----:B------:R-:W-:Y:S02]  /*2df0*/  USEL UR5, URZ, 0x1, UP0 ;  /* 0x00000001ff057887 */ /* 0x000fe40008000000 */
[----:B------:R-:W-:Y:S02]  /*2e00*/  USEL UR4, UR4, URZ, UP0 ;  /* 0x000000ff04047287 */ /* 0x000fe40008000000 */
[----:B------:R-:W-:Y:S02]  /*2e10*/  ULOP3.LUT UR6, UR23, UR5, URZ, 0x3c, !UPT ;  /* 0x0000000517067292 */ /* 0x000fe4000f8e3cff */
[----:B------:R-:W-:-:S04]  /*2e20*/  ULEA UR5, UR4, UR31, 0x3 ;  /* 0x0000001f04057291 */ /* 0x000fc8000f8e18ff */
[----:B-1----:R-:W-:-:S04]  /*2e30*/  MOV R2, UR6 ;  /* 0x0000000600027c02 */ /* 0x002fc80008000f00 */
[----:B------:R-:W-:-:S04]  /*2e40*/  SHF.L.U32 R2, R2, 0x1f, RZ ;  /* 0x0000001f02027819 */ /* 0x000fc800000006ff */
[----:B------:R-:W1:Y:S02]  /*2e50*/  SYNCS.PHASECHK.TRANS64.TRYWAIT P0, [UR5], R2 ;  /* 0x00000002ff0075a7 */ /* 0x000e640008001105 */
[----:B-1----:R-:W-:Y:S05]  /*2e60*/  @!P0 BRA `(.L_x_42) ;  /* 0x0000007000b48947 */ /* 0x002fea0003800000 */
.L_x_172:
        /* <DEDUP_REMOVED lines=10> */
.L_x_174:
        /* <DEDUP_REMOVED lines=10> */
.L_x_176:
        /* <DEDUP_REMOVED lines=10> */
.L_x_178:
        /* <DEDUP_REMOVED lines=10> */
.L_x_180:
        /* <DEDUP_REMOVED lines=10> */
.L_x_182:
        /* <DEDUP_REMOVED lines=10> */
.L_x_184:
        /* <DEDUP_REMOVED lines=10> */
.L_x_186:
        /* <DEDUP_REMOVED lines=10> */
.L_x_188:
        /* <DEDUP_REMOVED lines=10> */
.L_x_190:
        /* <DEDUP_REMOVED lines=10> */
.L_x_192:
        /* <DEDUP_REMOVED lines=10> */
.L_x_194:
        /* <DEDUP_REMOVED lines=10> */
.L_x_196:
        /* <DEDUP_REMOVED lines=10> */
.L_x_198:
        /* <DEDUP_REMOVED lines=10> */
.L_x_200:
        /* <DEDUP_REMOVED lines=10> */
.L_x_202:
        /* <DEDUP_REMOVED lines=10> */
.L_x_204:
        /* <DEDUP_REMOVED lines=10> */
.L_x_206:
        /* <DEDUP_REMOVED lines=10> */
.L_x_208:
        /* <DEDUP_REMOVED lines=10> */
.L_x_210:
        /* <DEDUP_REMOVED lines=10> */
.L_x_212:
        /* <DEDUP_REMOVED lines=10> */
.L_x_214:
        /* <DEDUP_REMOVED lines=10> */
.L_x_216:
        /* <DEDUP_REMOVED lines=10> */
.L_x_218:
[----:B------:R-:W-:-:S04]  /*3cd0*/  UIADD3 UR4, UPT, UPT, UR4, 0x1, URZ ;  /* 0x0000000104047890 */ /* 0x000fc8000fffe0ff */
[----:B------:R-:W-:-:S04]  /*3ce0*/  UISETP.NE.AND UP0, UPT, UR4, 0x1a, UPT ;  /* 0x0000001a0400788c */ /* 0x000fc8000bf05270 */
[----:B------:R-:W-:Y:S02]  /*3cf0*/  USEL UR5, URZ, 0x1, UP0 ;  /* 0x00000001ff057887 */ /* 0x000fe40008000000 */
[----:B------:R-:W-:Y:S02]  /*3d00*/  USEL UR4, UR4, URZ, UP0 ;  /* 0x000000ff04047287 */ /* 0x000fe40008000000 */
[----:B------:R-:W-:Y:S02]  /*3d10*/  ULOP3.LUT UR5, UR6, UR5, URZ, 0x3c, !UPT ;  /* 0x0000000506057292 */ /* 0x000fe4000f8e3cff */
[----:B------:R-:W-:-:S04]  /*3d20*/  ULEA UR4, UR4, UR31, 0x3 ;  /* 0x0000001f04047291 */ /* 0x000fc8000f8e18ff */
[----:B-1----:R-:W-:Y:S02]  /*3d30*/  IMAD.U32 R2, RZ, RZ, UR5 ;  /* 0x00000005ff027e24 */ /* 0x002fe4000f8e00ff */
[----:B------:R-:W-:-:S03]  /*3d40*/  MOV R0, UR4 ;  /* 0x0000000400007c02 */ /* 0x000fc60008000f00 */
[----:B------:R-:W-:-:S07]  /*3d50*/  SHF.L.U32 R2, R2, 0x1f, RZ ;  /* 0x0000001f02027819 */ /* 0x000fce00000006ff */
.L_x_66:
[----:B-1----:R1:W2:Y:S02]  /*3d60*/  SYNCS.PHASECHK.TRANS64.TRYWAIT P0, [R0+URZ], R2 ;  /* 0x00000002000075a7 */ /* 0x0022a400080011ff */
[----:B--2---:R-:W-:Y:S05]  /*3d70*/  @!P0 NANOSLEEP.SYNCS 0x989680 ;  /* 0x009896800000895d */ /* 0x004fea0003900000 */
[----:B------:R-:W2:Y:S02]  /*3d80*/  @!P0 SYNCS.PHASECHK.TRANS64 P0, [R0+URZ], R2 ;  /* 0x00000002000085a7 */ /* 0x000ea400080010ff */
[----:B--2---:R-:W-:Y:S05]  /*3d90*/  @P0 EXIT ;  /* 0x000000000000094d */ /* 0x004fea0003800000 */
[----:B------:R-:W-:Y:S05]  /*3da0*/  BRA `(.L_x_66) ;  /* 0xfffffffc00ec7947 */ /* 0x000fea000383ffff */
.L_x_22:
[----:B------:R-:W2:Y:S02]  /*3db0*/  S2UR UR4, SR_CgaCtaId ;  /* 0x00000000000479c3 */ /* 0x000ea40000008800 */
[----:B--2---:R-:W-:-:S04]  /*3dc0*/  UISETP.NE.AND UP0, UPT, UR4, URZ, UPT ;  /* 0x000000ff0400728c */ /* 0x004fc8000bf05270 */
[----:B------:R-:W-:-:S09]  /*3dd0*/  UISETP.NE.OR UP0, UPT, UR18, 0x1, UP0 ;  /* 0x000000011200788c */ /* 0x000fd20008705670 */
[----:B------:R-:W-:Y:S05]  /*3de0*/  BRA.U UP0, `(.L_x_67) ;  /* 0x0000000100b47547 */ /* 0x000fea000b800000 */
[----:B------:R-:W2:Y:S01]  /*3df0*/  S2UR UR5, SR_CgaCtaId ;  /* 0x00000000000579c3 */ /* 0x000ea20000008800 */
[----:B------:R-:W-:Y:S01]  /*3e00*/  UMOV UR4, 0x400 ;  /* 0x0000040000047882 */ /* 0x000fe20000000000 */
[----:B------:R-:W-:Y:S01]  /*3e10*/  HFMA2 R2, -RZ, RZ, 0, 5.9604644775390625e-08 ;  /* 0x00000001ff027431 */ /* 0x000fe200000001ff */
[----:B------:R-:W-:Y:S01]  /*3e20*/  ISETP.GE.U32.AND P0, PT, R3, 0x2, PT ;  /* 0x000000020300780c */ /* 0x000fe20003f06070 */
[----:B------:R-:W-:Y:S01]  /*3e30*/  IMAD.MOV.U32 R8, RZ, RZ, RZ ;  /* 0x000000ffff087224 */ /* 0x000fe200078e00ff */
[----:B--2---:R-:W-:-:S04]  /*3e40*/  ULEA UR4, UR5, UR4, 0x18 ;  /* 0x0000000405047291 */ /* 0x004fc8000f8ec0ff */
[----:B------:R-:W-:Y:S02]  /*3e50*/  UIADD3 UR5, UPT, UPT, UR4, 0x1f8, URZ ;  /* 0x000001f804057890 */ /* 0x000fe4000fffe0ff */
[----:B------:R-:W-:Y:S02]  /*3e60*/  UIADD3 UR8, UPT, UPT, UR4, 0x1f0, URZ ;  /* 0x000001f004087890 */ /* 0x000fe4000fffe0ff */
[----:B------:R-:W-:-:S12]  /*3e70*/  UPRMT UR5, URZ, 0x654, UR5 ;  /* 0x00000654ff057896 */ /* 0x000fd80008000005 */
.L_x_70:
[----:B------:R-:W-:Y:S01]  /*3e80*/  SHF.L.U32 R6, R2, 0x1f, RZ ;  /* 0x0000001f02067819 */ /* 0x000fe200000006ff */
[----:B------:R-:W-:Y:S02]  /*3e90*/  IMAD.U32 R4, RZ, RZ, UR8 ;  /* 0x00000008ff047e24 */ /* 0x000fe4000f8e00ff */
[----:B------:R-:W-:Y:S01]  /*3ea0*/  @!P0 IMAD.MOV.U32 R5, RZ, RZ, 0x10 ;  /* 0x00000010ff058424 */ /* 0x000fe200078e00ff */
[----:B------:R-:W2:Y:S02]  /*3eb0*/  SYNCS.PHASECHK.TRANS64.TRYWAIT P1, [UR4+0x1f8], R6 ;  /* 0x0001f806ff0075a7 */ /* 0x000ea40008021104 */
[----:B------:R-:W-:-:S04]  /*3ec0*/  PRMT R4, R3, 0x654, R4 ;  /* 0x0000065403047816 */ /* 0x000fc80000000004 */
[----:B------:R-:W-:Y:S01]  /*3ed0*/  SEL R0, R4, R0, !P0 ;  /* 0x0000000004007207 */ /* 0x000fe20004000000 */
[----:B--2---:R-:W-:Y:S06]  /*3ee0*/  @!P1 BRA `(.L_x_68) ;  /* 0x0000006800d49947 */ /* 0x004fec0003800000 */
.L_x_220:
[----:B------:R-:W-:Y:S01]  /*3ef0*/  UIADD3 UR6, UPT, UPT, UR4, 0x230, URZ ;  /* 0x0000023004067890 */ /* 0x000fe2000fffe0ff */
[----:B------:R3:W-:Y:S01]  /*3f00*/  @!P0 SYNCS.ARRIVE.TRANS64.RED RZ, [R0+URZ], R5 ;  /* 0x0000000500ff89a7 */ /* 0x0007e200080004ff */
[----:B------:R-:W-:Y:S01]  /*3f10*/  UIADD3 UR7, UPT, UPT, UR4, 0x1f0, URZ ;  /* 0x000001f004077890 */ /* 0x000fe2000fffe0ff */
[----:B------:R-:W-:-:S08]  /*3f20*/  LOP3.LUT R2, R2, 0x1, RZ, 0x3c, !PT ;  /* 0x0000000102027812 */ /* 0x000fd000078e3cff */
[----:B------:R-:W-:Y:S06]  /*3f30*/  UGETNEXTWORKID.BROADCAST [UR6], [UR7] ;  /* 0x00000000060073ca */ /* 0x000fec0008000100 */
[----:B---3--:R-:W-:-:S04]  /*3f40*/  SHF.L.U32 R5, R8, 0x1f, RZ ;  /* 0x0000001f08057819 */ /* 0x008fc800000006ff */
[----:B------:R-:W3:Y:S02]  /*3f50*/  SYNCS.PHASECHK.TRANS64.TRYWAIT P1, [UR4+0x1f0], R5 ;  /* 0x0001f005ff0075a7 */ /* 0x000ee40008021104 */
[----:B---3--:R-:W-:Y:S05]  /*3f60*/  @!P1 BRA `(.L_x_69) ;  /* 0x0000006800cc9947 */ /* 0x008fea0003800000 */
.L_x_222:
[----:B--2---:R-:W2:Y:S01]  /*3f70*/  LDS.128 R4, [UR4+0x230] ;  /* 0x00023004ff047984 */ /* 0x004ea20008000c00 */
[----:B------:R-:W-:Y:S01]  /*3f80*/  LOP3.LUT R8, R8, 0x1, RZ, 0x3c, !PT ;  /* 0x0000000108087812 */ /* 0x000fe200078e3cff */
[----:B------:R-:W-:Y:S01]  /*3f90*/  @!PT LDS RZ, [RZ] ;  /* 0x00000000fffff984 */ /* 0x000fe20000000800 */
[----:B------:R-:W-:Y:S01]  /*3fa0*/  @!PT LDS RZ, [RZ] ;  /* 0x00000000fffff984 */ /* 0x000fe20000000800 */
[----:B------:R-:W-:Y:S01]  /*3fb0*/  @!PT LDS RZ, [RZ] ;  /* 0x00000000fffff984 */ /* 0x000fe20000000800 */
[----:B------:R-:W-:Y:S01]  /*3fc0*/  @!PT LDS RZ, [RZ] ;  /* 0x00000000fffff984 */ /* 0x000fe20000000800 */
[----:B------:R3:W-:Y:S06]  /*3fd0*/  MEMBAR.ALL.CTA ;  /* 0x0000000000007992 */ /* 0x0007ec0000008000 */
[----:B---3--:R-:W3:Y:S02]  /*3fe0*/  FENCE.VIEW.ASYNC.S ;  /* 0x00000000000073c6 */ /* 0x008ee40000000000 */
[----:B---3--:R-:W-:Y:S01]  /*3ff0*/  SYNCS.ARRIVE.TRANS64.RED.A1T0 RZ, [UR5], RZ ;  /* 0x000000ffffff79a7 */ /* 0x008fe20008100405 */
[----:B--2---:R-:W-:-:S13]  /*4000*/  LOP3.LUT P1, RZ, R6, 0x1, RZ, 0xc0, !PT ;  /* 0x0000000106ff7812 */ /* 0x004fda000782c0ff */
[----:B------:R-:W-:Y:S05]  /*4010*/  @P1 BRA `(.L_x_70) ;  /* 0xfffffffc00981947 */ /* 0x000fea000383ffff */
[----:B------:R-:W-:-:S04]  /*4020*/  SHF.L.U32 R0, R2, 0x1f, RZ ;  /* 0x0000001f02007819 */ /* 0x000fc800000006ff */
[----:B------:R-:W2:Y:S02]  /*4030*/  SYNCS.PHASECHK.TRANS64 P0, [UR4+0x1f8], R0 ;  /* 0x0001f800ff0075a7 */ /* 0x000ea40008001004 */
[----:B-12---:R-:W-:Y:S05]  /*4040*/  @P0 EXIT ;  /* 0x000000000000094d */ /* 0x006fea0003800000 */
[----:B------:R-:W-:-:S07]  /*4050*/  MOV R0, UR4 ;  /* 0x0000000400007c02 */ /* 0x000fce0008000f00 */
.L_x_71:
[----:B-1----:R-:W-:-:S04]  /*4060*/  SHF.L.U32 R3, R2, 0x1f, RZ ;  /* 0x0000001f02037819 */ /* 0x002fc800000006ff */
[----:B------:R1:W2:Y:S03]  /*4070*/  SYNCS.PHASECHK.TRANS64.TRYWAIT P0, [R0+URZ+0x1f8], R3 ;  /* 0x0001f803000075a7 */ /* 0x0002a600080011ff */
[----:B--2---:R-:W-:Y:S05]  /*4080*/  @!P0 NANOSLEEP.SYNCS 0x989680 ;  /* 0x009896800000895d */ /* 0x004fea0003900000 */
[----:B------:R-:W2:Y:S02]  /*4090*/  @!P0 SYNCS.PHASECHK.TRANS64 P0, [R0+URZ+0x1f8], R3 ;  /* 0x0001f803000085a7 */ /* 0x000ea400080010ff */
[----:B--2---:R-:W-:Y:S05]  /*40a0*/  @P0 EXIT ;  /* 0x000000000000094d */ /* 0x004fea0003800000 */
[----:B------:R-:W-:Y:S05]  /*40b0*/  BRA `(.L_x_71) ;  /* 0xfffffffc00e87947 */ /* 0x000fea000383ffff */
.L_x_67:
[----:B------:R-:W-:Y:S05]  /*40c0*/  BRA.U UP4, `(.L_x_72) ;  /* 0x0000001104647547 */ /* 0x000fea000b800000 */
[----:B------:R-:W2:Y:S01]  /*40d0*/  S2UR UR4, SR_CgaCtaId ;  /* 0x00000000000479c3 */ /* 0x000ea20000008800 */
[----:B------:R-:W-:Y:S01]  /*40e0*/  UMOV UR5, 0x40 ;  /* 0x0000004000057882 */ /* 0x000fe20000000000 */
[----:B------:R-:W-:Y:S01]  /*40f0*/  NOP ;  /* 0x0000000000007918 */ /* 0x000fe20000000000 */
[----:B------:R-:W-:Y:S01]  /*4100*/  UMOV UR6, 0x400 ;  /* 0x0000040000067882 */ /* 0x000fe20000000000 */
[----:B--2---:R-:W-:Y:S02]  /*4110*/  ULEA UR5, UR4, UR5, 0x18 ;  /* 0x0000000504057291 */ /* 0x004fe4000f8ec0ff */
[----:B------:R-:W-:-:S07]  /*4120*/  ULEA UR6, UR4, UR6, 0x18 ;  /* 0x0000000604067291 */ /* 0x000fce000f8ec0ff */
[----:B------:R-:W2:Y:S02]  /*4130*/  LDS.U8 R3, [UR5+0x1c] ;  /* 0x00001c05ff037984 */ /* 0x000ea40008000000 */
[----:B--2---:R-:W-:-:S13]  /*4140*/  ISETP.NE.AND P0, PT, R3, RZ, PT ;  /* 0x000000ff0300720c */ /* 0x004fda0003f05270 */
[----:B------:R-:W-:Y:S05]  /*4150*/  @P0 BRA `(.L_x_73) ;  /* 0x0000000400080947 */ /* 0x000fea0003800000 */
[----:B------:R-:W-:Y:S02]  /*4160*/  UISETP.NE.U32.AND UP1, UPT, UR31, 0x1, UPT ;  /* 0x000000011f00788c */ /* 0x000fe4000bf25070 */
[----:B------:R-:W-:-:S07]  /*4170*/  UIADD3 UR7, UPT, UPT, UR5, 0x8, URZ ;  /* 0x0000000805077890 */ /* 0x000fce000fffe0ff */
[----:B------:R-:W-:Y:S05]  /*4180*/  BRA.U !UP1, `(.L_x_74) ;  /* 0x00000001099c7547 */ /* 0x000fea000b800000 */
[----:B------:R-:W-:Y:S01]  /*4190*/  ELECT P0, URZ, PT ;  /* 0x0000000000ff782f */ /* 0x000fe20003800000 */
[----:B------:R-:W-:-:S12]  /*41a0*/  BSSY B0, `(.L_x_74) ;  /* 0x0000025000007945 */ /* 0x000fd80003800000 */
[----:B------:R-:W-:Y:S05]  /*41b0*/  @!P0 BRA `(.L_x_75) ;  /* 0x00000000008c8947 */ /* 0x000fea0003800000 */
[----:B------:R-:W-:-:S05]  /*41c0*/  UMOV UR4, 0x10 ;  /* 0x0000001000047882 */ /* 0x000fca0000000000 */
[----:B------:R-:W-:Y:S04]  /*41d0*/  DEPBAR.LE SB2, 0x36 ;  /* 0x0000ad800000791a */ /* 0x000fe80000000000 */
[----:B------:R-:W2:Y:S02]  /*41e0*/  UTCATOMSWS.2CTA.FIND_AND_SET.ALIGN UP0, UR4, UR4 ;  /* 0x00000004000475e3 */ /* 0x000ea40008200800 */
[----:B--2---:R-:W-:Y:S01]  /*41f0*/  MOV R10, UR4 ;  /* 0x00000004000a7c02 */ /* 0x004fe20008000f00 */
[----:B------:R-:W-:Y:S06]  /*4200*/  BRA.U UP0, `(.L_x_76) ;  /* 0x0000000100187547 */ /* 0x000fec000b800000 */
.L_x_77:
[----:B------:R-:W-:Y:S05]  /*4210*/  NANOSLEEP 0x64 ;  /* 0x000000640000795d */ /* 0x000fea0003800000 */
[----:B------:R-:W-:-:S05]  /*4220*/  UMOV UR4, 0x10 ;  /* 0x0000001000047882 */ /* 0x000fca0000000000 */
[----:B------:R-:W-:Y:S04]  /*4230*/  DEPBAR.LE SB2, 0x36 ;  /* 0x0000ad800000791a */ /* 0x000fe80000000000 */
[----:B------:R-:W2:Y:S02]  /*4240*/  UTCATOMSWS.2CTA.FIND_AND_SET.ALIGN UP0, UR4, UR4 ;  /* 0x00000004000475e3 */ /* 0x000ea40008200800 */
[----:B--2---:R-:W-:Y:S01]  /*4250*/  MOV R10, UR4 ;  /* 0x00000004000a7c02 */ /* 0x004fe20008000f00 */
[----:B------:R-:W-:Y:S05]  /*4260*/  BRA.U !UP0, `(.L_x_77) ;  /* 0xfffffffd08e87547 */ /* 0x000fea000b83ffff */
.L_x_76:
[----:B------:R-:W2:Y:S01]  /*4270*/  LDS R6, [UR5+0x10] ;  /* 0x00001005ff067984 */ /* 0x000ea20008000800 */
[----:B------:R-:W-:Y:S01]  /*4280*/  IMAD.U32 R3, RZ, RZ, UR6 ;  /* 0x00000006ff037e24 */ /* 0x000fe2000f8e00ff */
[----:B------:R-:W-:-:S03]  /*4290*/  MOV R4, UR30 ;  /* 0x0000001e00047c02 */ /* 0x000fc60008000f00 */
[----:B------:R-:W-:Y:S01]  /*42a0*/  VIADD R3, R3, 0x240 ;  /* 0x0000024003037836 */ /* 0x000fe20000000000 */
[----:B--2---:R-:W-:-:S04]  /*42b0*/  SHF.L.U32 R6, R6, 0x1f, RZ ;  /* 0x0000001f06067819 */ /* 0x004fc800000006ff */
[----:B------:R-:W2:Y:S02]  /*42c0*/  SYNCS.PHASECHK.TRANS64.TRYWAIT P0, [UR5+0x8], R6 ;  /* 0x00000806ff0075a7 */ /* 0x000ea40008001105 */
[----:B--2---:R-:W-:Y:S05]  /*42d0*/  @P0 BRA `(.L_x_78) ;  /* 0x0000000000080947 */ /* 0x004fea0003800000 */
[----:B------:R-:W2:Y:S02]  /*42e0*/  SYNCS.PHASECHK.TRANS64.TRYWAIT P0, [UR5+0x8], R6 ;  /* 0x00000806ff0075a7 */ /* 0x000ea40008001105 */
[----:B--2---:R-:W-:Y:S05]  /*42f0*/  @!P0 BRA `(.L_x_79) ;  /* 0x0000006800008947 */ /* 0x004fea0003800000 */
.L_x_78:
[----:B------:R-:W-:Y:S01]  /*4300*/  PRMT R4, R4, 0x654, R3 ;  /* 0x0000065404047816 */ /* 0x000fe20000000003 */
[----:B------:R-:W-:Y:S01]  /*4310*/  HFMA2 R3, -RZ, RZ, 0, 5.9604644775390625e-08 ;  /* 0x00000001ff037431 */ /* 0x000fe200000001ff */
[----:B------:R-:W-:Y:S01]  /*4320*/  UPRMT UR4, UR30, 0x654, UR7 ;  /* 0x000006541e047896 */ /* 0x000fe20008000007 */
[----:B------:R-:W-:Y:S02]  /*4330*/  IMAD.MOV.U32 R8, RZ, RZ, 0xffff ;  /* 0x0000ffffff087424 */ /* 0x000fe400078e00ff */
[----:B--2---:R-:W-:Y:S02]  /*4340*/  IMAD.MOV.U32 R6, RZ, RZ, 0x4 ;  /* 0x00000004ff067424 */ /* 0x004fe400078e00ff */
[----:B------:R-:W-:Y:S01]  /*4350*/  IMAD.SHL.U32 R9, R10, 0x20, RZ ;  /* 0x000000200a097824 */ /* 0x000fe200078e00ff */
[----:B------:R-:W-:Y:S02]  /*4360*/  MOV R5, UR4 ;  /* 0x0000000400057c02 */ /* 0x000fe40008000f00 */
[-C--:B------:R-:W-:Y:S01]  /*4370*/  SHF.L.U32 R8, R8, R10.reuse, RZ ;  /* 0x0000000a08087219 */ /* 0x080fe200000006ff */
[----:B------:R2:W-:Y:S01]  /*4380*/  SYNCS.ARRIVE.TRANS64.RED RZ, [UR4], R6 ;  /* 0x00000006ffff79a7 */ /* 0x0005e20008000404 */
[----:B------:R-:W-:Y:S01]  /*4390*/  SHF.L.U32 R7, R3, R10, RZ ;  /* 0x0000000a03077219 */ /* 0x000fe200000006ff */
[----:B------:R2:W-:Y:S04]  /*43a0*/  STS [UR6+0x240], R9 ;  /* 0x00024009ff007988 */ /* 0x0005e80008000806 */
[----:B------:R2:W-:Y:S04]  /*43b0*/  STAS [R4.64], R10 ;  /* 0x0000000a04007dbd */ /* 0x0005e8000c0008ff */
[----:B------:R2:W-:Y:S04]  /*43c0*/  ATOMS.OR RZ, [UR5+0x14], R8 ;  /* 0x00001408ffff798c */ /* 0x0005e8000b000005 */
[----:B------:R2:W-:Y:S04]  /*43d0*/  ATOMS.OR RZ, [UR5+0x18], R7 ;  /* 0x00001807ffff798c */ /* 0x0005e8000b000005 */
[----:B------:R2:W-:Y:S02]  /*43e0*/  ATOMS.XOR RZ, [UR5+0x10], R3 ;  /* 0x00001003ffff798c */ /* 0x0005e4000b800005 */
.L_x_75:
[----:B-1----:R-:W-:Y:S05]  /*43f0*/  BSYNC B0 ;  /* 0x0000000000007941 */ /* 0x002fea0003800000 */
.L_x_74:
[----:B------:R-:W-:Y:S05]  /*4400*/  BRA.U UP1, `(.L_x_80) ;  /* 0x00000001016c7547 */ /* 0x000fea000b800000 */
[----:B------:R-:W-:-:S03]  /*4410*/  UMOV UR4, 0xffffffff ;  /* 0xffffffff00047882 */ /* 0x000fc60000000000 */
[----:B------:R-:W-:Y:S05]  /*4420*/  BRA.DIV UR4, `(.L_x_81) ;  /* 0x0000006604cc7947 */ /* 0x000fea000b800000 */
[----:B------:R-:W-:-:S13]  /*4430*/  ELECT P6, URZ, PT ;  /* 0x0000000000ff782f */ /* 0x000fda00038c0000 */
.L_x_225:
[----:B------:R-:W-:Y:S05]  /*4440*/  @!P6 BRA `(.L_x_80) ;  /* 0x00000000005ce947 */ /* 0x000fea0003800000 */
[----:B--2---:R-:W2:Y:S02]  /*4450*/  LDS R4, [UR5+0x10] ;  /* 0x00001005ff047984 */ /* 0x004ea40008000800 */
[----:B--2---:R-:W-:-:S04]  /*4460*/  SHF.L.U32 R4, R4, 0x1f, RZ ;  /* 0x0000001f04047819 */ /* 0x004fc800000006ff */
[----:B------:R-:W2:Y:S02]  /*4470*/  SYNCS.PHASECHK.TRANS64.TRYWAIT P0, [UR5+0x8], R4 ;  /* 0x00000804ff0075a7 */ /* 0x000ea40008001105 */
[----:B--2---:R-:W-:Y:S05]  /*4480*/  @P0 BRA `(.L_x_82) ;  /* 0x0000000000080947 */ /* 0x004fea0003800000 */
[----:B------:R-:W2:Y:S02]  /*4490*/  SYNCS.PHASECHK.TRANS64.TRYWAIT P0, [UR5+0x8], R4 ;  /* 0x00000804ff0075a7 */ /* 0x000ea40008001105 */
[----:B--2---:R-:W-:Y:S05]  /*44a0*/  @!P0 BRA `(.L_x_83) ;  /* 0x0000006400cc8947 */ /* 0x004fea0003800000 */
.L_x_82:
[----:B------:R-:W3:Y:S01]  /*44b0*/  LDS R6, [UR6+0x240] ;  /* 0x00024006ff067984 */ /* 0x000ee20008000800 */
[----:B--2---:R-:W-:Y:S02]  /*44c0*/  HFMA2 R3, -RZ, RZ, 0, 5.9604644775390625e-08 ;  /* 0x00000001ff037431 */ /* 0x004fe400000001ff */
[----:B------:R-:W-:Y:S01]  /*44d0*/  IMAD.MOV.U32 R4, RZ, RZ, 0xffff ;  /* 0x0000ffffff047424 */ /* 0x000fe200078e00ff */
[----:B------:R-:W-:Y:S01]  /*44e0*/  UPRMT UR4, UR30, 0x654, UR7 ;  /* 0x000006541e047896 */ /* 0x000fe20008000007 */
[----:B---3--:R-:W-:-:S03]  /*44f0*/  IMAD.SHL.U32 R5, R6, 0x20, RZ ;  /* 0x0000002006057824 */ /* 0x008fc600078e00ff */
[-C--:B------:R-:W-:Y:S02]  /*4500*/  SHF.L.U32 R4, R4, R6.reuse, RZ ;  /* 0x0000000604047219 */ /* 0x080fe400000006ff */
[----:B------:R-:W-:Y:S01]  /*4510*/  SHF.L.U32 R6, R3, R6, RZ ;  /* 0x0000000603067219 */ /* 0x000fe200000006ff */
[----:B------:R3:W-:Y:S04]  /*4520*/  STS [UR6+0x240], R5 ;  /* 0x00024005ff007988 */ /* 0x0007e80008000806 */
[----:B------:R3:W-:Y:S04]  /*4530*/  ATOMS.OR RZ, [UR5+0x14], R4 ;  /* 0x00001404ffff798c */ /* 0x0007e8000b000005 */
[----:B------:R3:W-:Y:S01]  /*4540*/  ATOMS.OR RZ, [UR5+0x18], R6 ;  /* 0x00001806ffff798c */ /* 0x0007e2000b000005 */
[----:B------:R-:W-:Y:S03]  /*4550*/  SYNCS.ARRIVE.TRANS64.RED.A1T0 RZ, [UR4], RZ ;  /* 0x000000ffffff79a7 */ /* 0x000fe60008100404 */
[----:B------:R3:W-:Y:S01]  /*4560*/  ATOMS.XOR RZ, [UR5+0x10], R3 ;  /* 0x00001003ffff798c */ /* 0x0007e2000b800005 */
[----:B------:R-:W-:Y:S05]  /*4570*/  BRA `(.L_x_80) ;  /* 0x0000000000107947 */ /* 0x000fea0003800000 */
.L_x_73:
[----:B------:R-:W-:Y:S02]  /*4580*/  MOV R3, 0xffffffff ;  /* 0xffffffff00037802 */ /* 0x000fe40000000f00 */
[----:B------:R-:W-:-:S03]  /*4590*/  MOV R4, 0x45c0 ;  /* 0x000045c000047802 */ /* 0x000fc60000000f00 */
[----:B------:R2:W-:Y:S04]  /*45a0*/  STS [UR6+0x240], R3 ;  /* 0x00024003ff007988 */ /* 0x0005e80008000806 */
[----:B-12--5:R-:W-:Y:S05]  /*45b0*/  CALL.REL.NOINC `($__internal_1_$__cuda_sm10x_tcgen05_guardrail_trap_phase_invalid_during_alloc) ;  /* 0x0000006c007c7944 */ /* 0x026fea0003c00000 */
.L_x_80:
[----:B------:R-:W-:Y:S05]  /*45c0*/  WARPSYNC.ALL ;  /* 0x0000000000007948 */ /* 0x000fea0003800000 */
[----:B------:R-:W4:Y:S01]  /*45d0*/  S2UR UR17, SR_CgaCtaId ;  /* 0x00000000001179c3 */ /* 0x000f220000008800 */
[----:B------:R-:W-:Y:S01]  /*45e0*/  UMOV UR4, 0x400 ;  /* 0x0000040000047882 */ /* 0x000fe20000000000 */
[----:B------:R-:W-:-:S06]  /*45f0*/  NOP ;  /* 0x0000000000007918 */ /* 0x000fcc0000000000 */
[----:B------:R-:W-:Y:S06]  /*4600*/  BAR.ARV 0x6, 0xa0 ;  /* 0x0182800000007b1d */ /* 0x000fec0000002000 */
[----:B------:R-:W1:Y:S01]  /*4610*/  LDCU.64 UR6, c[0x0][0x388] ;  /* 0x00007100ff0677ac */ /* 0x000e620008000a00 */
[----:B------:R-:W-:Y:S01]  /*4620*/  LOP3.LUT R2, R2, 0xffff, RZ, 0xc0, !PT ;  /* 0x0000ffff02027812 */ /* 0x000fe200078ec0ff */
[----:B--2---:R-:W-:Y:S01]  /*4630*/  IMAD.MOV.U32 R8, RZ, RZ, 0x1 ;  /* 0x00000001ff087424 */ /* 0x004fe200078e00ff */
[----:B------:R-:W-:Y:S01]  /*4640*/  LOP3.LUT R0, R0, 0xffff, RZ, 0xc0, !PT ;  /* 0x0000ffff00007812 */ /* 0x000fe200078ec0ff */
[----:B------:R-:W-:Y:S01]  /*4650*/  UMOV UR21, URZ ;  /* 0x000000ff00157c82 */ /* 0x000fe20008000000 */
[----:B------:R-:W-:Y:S01]  /*4660*/  R2UR UR18, R2 ;  /* 0x00000000021272ca */ /* 0x000fe200000e0000 */
[----:B------:R-:W-:Y:S01]  /*4670*/  IMAD.MOV.U32 R2, RZ, RZ, RZ ;  /* 0x000000ffff027224 */ /* 0x000fe200078e00ff */
[----:B------:R-:W-:Y:S01]  /*4680*/  R2UR UR23, R0 ;  /* 0x00000000001772ca */ /* 0x000fe200000e0000 */
[----:B------:R-:W-:Y:S01]  /*4690*/  IMAD.MOV.U32 R0, RZ, RZ, RZ ;  /* 0x000000ffff007224 */ /* 0x000fe200078e00ff */
[----:B------:R-:W-:-:S02]  /*46a0*/  UISETP.NE.AND UP3, UPT, UR31, URZ, UPT ;  /* 0x000000ff1f00728c */ /* 0x000fc4000bf65270 */
[----:B----4-:R-:W-:Y:S01]  /*46b0*/  ULEA UR17, UR17, UR4, 0x18 ;  /* 0x0000000411117291 */ /* 0x010fe2000f8ec0ff */
[----:B------:R-:W-:Y:S01]  /*46c0*/  UMOV UR16, URZ ;  /* 0x000000ff00107c82 */ /* 0x000fe20008000000 */
[----:B------:R-:W-:Y:S02]  /*46d0*/  UMOV UR26, 0x0 ;  /* 0x00000000001a7882 */ /* 0x000fe40000000000 */
[----:B------:R-:W-:Y:S01]  /*46e0*/  UIADD3 UR29, UPT, UPT, UR17, 0x1f8, URZ ;  /* 0x000001f8111d7890 */ /* 0x000fe2000fffe0ff */
[----:B------:R-:W-:Y:S01]  /*46f0*/  UMOV UR27, 0x8200010 ;  /* 0x08200010001b7882 */ /* 0x000fe20000000000 */
[----:B-1----:R-:W-:-:S03]  /*4700*/  UIADD3 UR4, UPT, UPT, UR6, 0x1f, URZ ;  /* 0x0000001f06047890 */ /* 0x002fc6000fffe0ff */
[----:B---3--:R-:W1:Y:S01]  /*4710*/  LDS R3, [UR17+0x240] ;  /* 0x00024011ff037984 */ /* 0x008e620008000800 */
[----:B------:R-:W2:Y:S01]  /*4720*/  LDCU UR6, c[0x0][0x390] ;  /* 0x00007200ff0677ac */ /* 0x000ea20008000800 */
[----:B------:R-:W-:Y:S02]  /*4730*/  USHF.R.S32.HI UR5, URZ, 0x1f, UR4 ;  /* 0x0000001fff057899 */ /* 0x000fe40008011404 */
[----:B------:R-:W-:Y:S02]  /*4740*/  UPRMT UR29, URZ, 0x654, UR29 ;  /* 0x00000654ff1d7896 */ /* 0x000fe4000800001d */
[----:B------:R-:W-:Y:S02]  /*4750*/  ULEA.HI UR4, UR5, UR4, URZ, 0x5 ;  /* 0x0000000405047291 */ /* 0x000fe4000f8f28ff */
[----:B------:R-:W-:Y:S02]  /*4760*/  UIADD3 UR5, UPT, UPT, UR17, 0x4400, URZ ;  /* 0x0000440011057890 */ /* 0x000fe4000fffe0ff */
[----:B------:R-:W-:-:S02]  /*4770*/  USHF.R.S32.HI UR4, URZ, 0x5, UR4 ;  /* 0x00000005ff047899 */ /* 0x000fc40008011404 */
[----:B------:R-:W-:Y:S02]  /*4780*/  USHF.R.U32.HI UR5, URZ, 0x4, UR5 ;  /* 0x00000004ff057899 */ /* 0x000fe40008011605 */
[----:B------:R-:W-:Y:S02]  /*4790*/  UIMAD UR7, UR4, UR7, URZ ;  /* 0x00000007040772a4 */ /* 0x000fe4000f8e02ff */
[----:B------:R-:W-:Y:S02]  /*47a0*/  UIADD3 UR4, UPT, UPT, UR17, 0x1e400, URZ ;  /* 0x0001e40011047890 */ /* 0x000fe4000fffe0ff */
[----:B------:R-:W-:Y:S02]  /*47b0*/  ULOP3.LUT UR5, UR5, 0x3fff, URZ, 0xc0, !UPT ;  /* 0x00003fff05057892 */ /* 0x000fe4000f8ec0ff */
[----:B------:R-:W-:Y:S02]  /*47c0*/  USHF.R.U32.HI UR4, URZ, 0x4, UR4 ;  /* 0x00000004ff047899 */ /* 0x000fe40008011604 */
[----:B------:R-:W-:-:S02]  /*47d0*/  ULOP3.LUT UR19, UR5, 0x10000, URZ, 0xfc, !UPT ;  /* 0x0001000005137892 */ /* 0x000fc4000f8efcff */
[----:B------:R-:W-:Y:S02]  /*47e0*/  ULOP3.LUT UR20, UR4, 0x3fff, URZ, 0xc0, !UPT ;  /* 0x00003fff04147892 */ /* 0x000fe4000f8ec0ff */
[----:B--2---:R-:W-:Y:S02]  /*47f0*/  UIMAD UR4, UR7, UR6, URZ ;  /* 0x00000006070472a4 */ /* 0x004fe4000f8e02ff */
[----:B------:R-:W-:Y:S02]  /*4800*/  ULOP3.LUT UR20, UR20, 0x10000, URZ, 0xfc, !UPT ;  /* 0x0001000014147892 */ /* 0x000fe4000f8efcff */
[----:B------:R-:W-:Y:S02]  /*4810*/  UIADD3 UR28, UPT, UPT, UR4, -0x1, URZ ;  /* 0xffffffff041c7890 */ /* 0x000fe4000fffe0ff */
[----:B------:R-:W-:Y:S01]  /*4820*/  UISETP.GE.AND UP4, UPT, UR4, 0x1, UPT ;  /* 0x000000010400788c */ /* 0x000fe2000bf86270 */
[----:B------:R-:W-:Y:S01]  /*4830*/  UMOV UR24, 0x0 ;  /* 0x0000000000187882 */ /* 0x000fe20000000000 */
[----:B------:R-:W-:Y:S01]  /*4840*/  UMOV UR25, 0x8200010 ;  /* 0x0820001000197882 */ /* 0x000fe20000000000 */
[C---:B-1----:R-:W-:Y:S01]  /*4850*/  VIADD R5, R3.reuse, 0x40 ;  /* 0x0000004003057836 */ /* 0x042fe20000000000 */
[----:B------:R-:W-:-:S04]  /*4860*/  LOP3.LUT R4, R3, 0xffff, RZ, 0xc0, !PT ;  /* 0x0000ffff03047812 */ /* 0x000fc800078ec0ff */
[----:B------:R-:W-:-:S05]  /*4870*/  LOP3.LUT R5, R5, 0xffff, RZ, 0xc0, !PT ;  /* 0x0000ffff05057812 */ /* 0x000fca00078ec0ff */
[----:B------:R1:W-:Y:S02]  /*4880*/  STL.64 [R1], R4 ;  /* 0x0000000401007387 */ /* 0x0003e40000100a00 */
.L_x_92:
[----:B-1----:R-:W-:-:S04]  /*4890*/  SHF.L.U32 R5, R2, 0x1f, RZ ;  /* 0x0000001f02057819 */ /* 0x002fc800000006ff */
[----:B------:R-:W1:Y:S02]  /*48a0*/  SYNCS.PHASECHK.TRANS64.TRYWAIT P0, [UR17+0x1f0], R5 ;  /* 0x0001f005ff0075a7 */ /* 0x000e640008001111 */
[----:B-1-34-:R-:W-:Y:S05]  /*48b0*/  @!P0 BRA `(.L_x_84) ;  /* 0x0000006000e08947 */ /* 0x01afea0003800000 */
.L_x_227:
[----:B-1----:R-:W1:Y:S01]  /*48c0*/  LDS.128 R4, [UR17+0x230] ;  /* 0x00023011ff047984 */ /* 0x002e620008000c00 */
[----:B------:R-:W-:Y:S01]  /*48d0*/  ULEA UR22, UR21, UR17, 0x3 ;  /* 0x0000001115167291 */ /* 0x000fe2000f8e18ff */
[----:B------:R-:W-:Y:S01]  /*48e0*/  @!PT LDS RZ, [RZ] ;  /* 0x00000000fffff984 */ /* 0x000fe20000000800 */
[----:B------:R-:W-:Y:S01]  /*48f0*/  @!PT LDS RZ, [RZ] ;  /* 0x00000000fffff984 */ /* 0x000fe20000000800 */
[----:B------:R-:W-:Y:S01]  /*4900*/  @!PT LDS RZ, [RZ] ;  /* 0x00000000fffff984 */ /* 0x000fe20000000800 */
[----:B------:R-:W-:Y:S01]  /*4910*/  @!PT LDS RZ, [RZ] ;  /* 0x00000000fffff984 */ /* 0x000fe20000000800 */
[----:B------:R2:W-:Y:S06]  /*4920*/  MEMBAR.ALL.CTA ;  /* 0x0000000000007992 */ /* 0x0005ec0000008000 */
[----:B--2---:R-:W2:Y:S02]  /*4930*/  FENCE.VIEW.ASYNC.S ;  /* 0x00000000000073c6 */ /* 0x004ea40000000000 */
[----:B--2---:R-:W-:Y:S01]  /*4940*/  SYNCS.ARRIVE.TRANS64.RED.A1T0 RZ, [UR29], RZ ;  /* 0x000000ffffff79a7 */ /* 0x004fe2000810041d */
[----:B-1----:R-:W-:Y:S01]  /*4950*/  LOP3.LUT P2, RZ, R6, 0x1, RZ, 0xc0, !PT ;  /* 0x0000000106ff7812 */ /* 0x002fe2000784c0ff */
[----:B------:R-:W-:-:S12]  /*4960*/  BRA.U UP3, `(.L_x_85) ;  /* 0x00000001030c7547 */ /* 0x000fd8000b800000 */
[----:B------:R-:W-:-:S04]  /*4970*/  SHF.L.U32 R5, R8, 0x1f, RZ ;  /* 0x0000001f08057819 */ /* 0x000fc800000006ff */
[----:B------:R-:W1:Y:S02]  /*4980*/  SYNCS.PHASECHK.TRANS64.TRYWAIT P0, [UR22+0x210], R5 ;  /* 0x00021005ff0075a7 */ /* 0x000e640008001116 */
[----:B-1----:R-:W-:Y:S05]  /*4990*/  @!P0 BRA `(.L_x_86) ;  /* 0x0000006000c08947 */ /* 0x002fea0003800000 */
.L_x_85:
[----:B------:R-:W-:Y:S05]  /*49a0*/  BRA.U UP3, `(.L_x_87) ;  /* 0x0000000103d47547 */ /* 0x000fea000b800000 */
[----:B------:R-:W-:Y:S05]  /*49b0*/  BRA.U !UP4, `(.L_x_88) ;  /* 0x000000010cc47547 */ /* 0x000fea000b800000 */
[----:B------:R-:W-:Y:S01]  /*49c0*/  ULEA UR4, UR21, UR43, 0x2 ;  /* 0x0000002b15047291 */ /* 0x000fe2000f8e10ff */
[----:B-1----:R-:W-:-:S08]  /*49d0*/  SHF.L.U32 R4, R0, 0x1f, RZ ;  /* 0x0000001f00047819 */ /* 0x002fd000000006ff */
[----:B------:R-:W5:Y:S01]  /*49e0*/  LDL R5, [UR4] ;  /* 0x00000004ff057983 */ /* 0x000f620008100800 */
[----:B------:R-:W-:Y:S02]  /*49f0*/  ULEA UR4, UR16, UR17, 0x3 ;  /* 0x0000001110047291 */ /* 0x000fe4000f8e18ff */
[----:B------:R-:W-:Y:S01]  /*4a00*/  UPLOP3.LUT UP2, UPT, UPT, UPT, UPT, 0x40, 0x4 ;  /* 0x000000000004789c */ /* 0x000fe20003f4e870 */
[----:B------:R-:W-:Y:S01]  /*4a10*/  UMOV UR15, UR28 ;  /* 0x0000001c000f7c82 */ /* 0x000fe20008000000 */
[----:B------:R-:W-:-:S05]  /*4a20*/  UMOV UR5, UR16 ;  /* 0x0000001000057c82 */ /* 0x000fca0008000000 */
[----:B------:R1:W2:Y:S04]  /*4a30*/  SYNCS.PHASECHK.TRANS64.TRYWAIT P1, [UR4], R4 ;  /* 0x00000004ff0075a7 */ /* 0x0002a80008021104 */
.L_x_91:
[----:B---3--:R-:W-:Y:S01]  /*4a40*/  ULEA UR10, UR5, UR17, 0x3 ;  /* 0x00000011050a7291 */ /* 0x008fe2000f8e18ff */
[----:B--2-4-:R-:W-:Y:S11]  /*4a50*/  @P1 BRA `(.L_x_89) ;  /* 0x00000000000c1947 */ /* 0x014ff60003800000 */
[----:B------:R-:W-:Y:S04]  /*4a60*/  SHF.L.U32 R6, R0, 0x1f, RZ ;  /* 0x0000001f00067819 */ /* 0x000fe800000006ff */
[----:B------:R-:W2:Y:S02]  /*4a70*/  SYNCS.PHASECHK.TRANS64.TRYWAIT P0, [UR10], R6 ;  /* 0x00000006ff0075a7 */ /* 0x000ea4000800110a */
[----:B--2---:R-:W-:Y:S05]  /*4a80*/  @!P0 BRA `(.L_x_90) ;  /* 0x00000060009c8947 */ /* 0x004fea0003800000 */
.L_x_89:
[----:B------:R-:W-:Y:S01]  /*4a90*/  UISETP.NE.AND UP0, UPT, UR15, URZ, UPT ;  /* 0x000000ff0f00728c */ /* 0x000fe2000bf05270 */
[----:B------:R-:W-:Y:S01]  /*4aa0*/  PLOP3.LUT P1, PT, PT, PT, PT, 0x80, 0x8 ;  /* 0x000000000008781c */ /* 0x000fe20003f2f070 */
[----:B------:R-:W-:Y:S02]  /*4ab0*/  UIADD3 UR4, UPT, UPT, UR5, 0x1, URZ ;  /* 0x0000000105047890 */ /* 0x000fe4000fffe0ff */
[----:B------:R-:W-:Y:S02]  /*4ac0*/  ULEA UR8, UR5, UR20, 0x8 ;  /* 0x0000001405087291 */ /* 0x000fe4000f8e40ff */
[----:B------:R-:W-:Y:S01]  /*4ad0*/  UISETP.NE.AND UP1, UPT, UR4, 0x1a, UPT ;  /* 0x0000001a0400788c */ /* 0x000fe2000bf25270 */
[----:B------:R-:W-:Y:S01]  /*4ae0*/  PLOP3.LUT P0, PT, PT, PT, UP0, 0x80, 0x8 ;  /* 0x000000000008781c */ /* 0x000fe20003f0f008 */
[----:B------:R-:W-:Y:S02]  /*4af0*/  UIADD3 UR12, UPT, UPT, UR8, 0x2, URZ ;  /* 0x00000002080c7890 */ /* 0x000fe4000fffe0ff */
[----:B------:R-:W-:Y:S02]  /*4b00*/  USEL UR6, URZ, 0x1, UP1 ;  /* 0x00000001ff067887 */ /* 0x000fe40008800000 */
[----:B------:R-:W-:Y:S02]  /*4b10*/  USEL UR16, UR4, URZ, UP1 ;  /* 0x000000ff04107287 */ /* 0x000fe40008800000 */
[----:B------:R-:W-:Y:S02]  /*4b20*/  UIADD3 UR10, UPT, UPT, UR10, 0xd0, URZ ;  /* 0x000000d00a0a7890 */ /* 0x000fe4000fffe0ff */
[----:B------:R-:W-:Y:S01]  /*4b30*/  @UP0 ULEA UR4, UR16, UR17, 0x3 ;  /* 0x0000001110040291 */ /* 0x000fe2000f8e18ff */
[----:B------:R-:W-:Y:S01]  /*4b40*/  LOP3.LUT R0, R0, UR6, RZ, 0x3c, !PT ;  /* 0x0000000600007c12 */ /* 0x000fe2000f8e3cff */
[----:B------:R-:W-:Y:S01]  /*4b50*/  UMOV UR9, 0x80004020 ;  /* 0x8000402000097882 */ /* 0x000fe20000000000 */
[----:B------:R-:W-:Y:S01]  /*4b60*/  UMOV UR13, 0x80004020 ;  /* 0x80004020000d7882 */ /* 0x000fe20000000000 */
[----:B------:R-:W-:Y:S01]  /*4b70*/  UMOV UR7, 0x80004020 ;  /* 0x8000402000077882 */ /* 0x000fe20000000000 */
[----:B-1----:R-:W-:Y:S04]  /*4b80*/  @P0 SHF.L.U32 R4, R0, 0x1f, RZ ;  /* 0x0000001f00040819 */ /* 0x002fe800000006ff */
[----:B------:R3:W4:Y:S01]  /*4b90*/  @P0 SYNCS.PHASECHK.TRANS64.TRYWAIT P1, [UR4], R4 ;  /* 0x00000004ff0005a7 */ /* 0x0007220008021104 */
[----:B------:R-:W-:Y:S11]  /*4ba0*/  ELECT P0, URZ, PT ;  /* 0x0000000000ff782f */ /* 0x000ff60003800000 */
[----:B------:R-:W-:Y:S02]  /*4bb0*/  @!UPT UIADD3 URZ, UPT, UPT, URZ, URZ, URZ ;  /* 0x000000fffffff290 */ /* 0x000fe4000fffe0ff */
[C---:B-----5:R-:W-:Y:S01]  /*4bc0*/  @P0 R2UR.BROADCAST UR14, R5.reuse ;  /* 0x00000000050e02ca */ /* 0x060fe200008e0000 */
[----:B------:R-:W-:Y:S01]  /*4bd0*/  ULEA UR4, UR5, UR19, 0x8 ;  /* 0x0000001305047291 */ /* 0x000fe2000f8e40ff */
[----:B------:R-:W-:Y:S11]  /*4be0*/  ELECT P0, URZ, PT ;  /* 0x0000000000ff782f */ /* 0x000ff60003800000 */
[----:B------:R-:W-:Y:S02]  /*4bf0*/  @!UPT UIADD3 URZ, UPT, UPT, URZ, URZ, URZ ;  /* 0x000000fffffff290 */ /* 0x000fe4000fffe0ff */
[----:B------:R-:W-:Y:S01]  /*4c00*/  @P0 R2UR.BROADCAST UR11, R5 ;  /* 0x00000000050b02ca */ /* 0x000fe200008e0000 */
[----:B------:R-:W-:Y:S01]  /*4c10*/  UIADD3 UR6, UPT, UPT, UR4, 0x2, URZ ;  /* 0x0000000204067890 */ /* 0x000fe2000fffe0ff */
[----:B------:R-:W-:Y:S02]  /*4c20*/  UMOV UR5, 0x80004020 ;  /* 0x8000402000057882 */ /* 0x000fe40000000000 */
[----:B------:R1:W-:Y:S01]  /*4c30*/  UTCHMMA.2CTA gdesc[UR4], gdesc[UR8], tmem[UR14], tmem[UR26], idesc[UR27], UP2 ;  /* 0x00ff1a08040075ea */ /* 0x0003e2000920000e */
[----:B------:R-:W-:Y:S08]  /*4c40*/  UPLOP3.LUT UP2, UPT, UPT, UPT, UPT, 0x80, 0x8 ;  /* 0x000000000008789c */ /* 0x000ff00003f4f070 */
[----:B------:R3:W-:Y:S01]  /*4c50*/  UTCHMMA.2CTA gdesc[UR6], gdesc[UR12], tmem[UR11], tmem[UR24], idesc[UR25], UPT ;  /* 0x00ff180c060075ea */ /* 0x0007e2000ba0000b */
[----:B------:R3:W-:Y:S01]  /*4c60*/  UTCBAR.2CTA.MULTICAST [UR10], URZ, UR18 ;  /* 0x000000ff0a0073e9 */ /* 0x0007e20008200812 */
[----:B-1----:R-:W-:Y:S02]  /*4c70*/  UIADD3 UR4, UPT, UPT, UR15, 0x1, URZ ;  /* 0x000000010f047890 */ /* 0x002fe4000fffe0ff */
[----:B------:R-:W-:Y:S02]  /*4c80*/  UIADD3 UR8, UPT, UPT, UR15, -0x1, URZ ;  /* 0xffffffff0f087890 */ /* 0x000fe4000fffe0ff */
[----:B------:R-:W-:Y:S01]  /*4c90*/  UISETP.GT.U32.AND UP0, UPT, UR4, 0x1, UPT ;  /* 0x000000010400788c */ /* 0x000fe2000bf04070 */
[----:B------:R-:W-:Y:S04]  /*4ca0*/  UMOV UR5, UR16 ;  /* 0x0000001000057c82 */ /* 0x000fe80008000000 */
[----:B------:R-:W-:Y:S04]  /*4cb0*/  UMOV UR15, UR8 ;  /* 0x00000008000f7c82 */ /* 0x000fe80008000000 */
[----:B------:R-:W-:Y:S05]  /*4cc0*/  BRA.U UP0, `(.L_x_91) ;  /* 0xfffffffd005c7547 */ /* 0x000fea000b83ffff */
.L_x_88:
[----:B------:R-:W-:-:S09]  /*4cd0*/  UIADD3 UR4, UPT, UPT, UR22, 0x200, URZ ;  /* 0x0000020016047890 */ /* 0x000fd2000fffe0ff */
[----:B------:R2:W-:Y:S01]  /*4ce0*/  UTCBAR.2CTA.MULTICAST [UR4], URZ, UR23 ;  /* 0x000000ff040073e9 */ /* 0x0005e20008200817 */
[----:B------:R-:W-:Y:S02]  /*4cf0*/  NOP ;  /* 0x0000000000007918 */ /* 0x000fe40000000000 */
.L_x_87:
[----:B--2---:R-:W-:Y:S01]  /*4d00*/  UIADD3 UR4, UPT, UPT, UR21, 0x1, URZ ;  /* 0x0000000115047890 */ /* 0x004fe2000fffe0ff */
[----:B------:R-:W-:-:S03]  /*4d10*/  LOP3.LUT R2, R2, 0x1, RZ, 0x3c, !PT ;  /* 0x0000000102027812 */ /* 0x000fc600078e3cff */
[----:B------:R-:W-:-:S04]  /*4d20*/  UISETP.NE.AND UP0, UPT, UR4, 0x2, UPT ;  /* 0x000000020400788c */ /* 0x000fc8000bf05270 */
[----:B------:R-:W-:Y:S02]  /*4d30*/  USEL UR5, URZ, 0x1, UP0 ;  /* 0x00000001ff057887 */ /* 0x000fe40008000000 */
[----:B------:R-:W-:-:S04]  /*4d40*/  USEL UR21, UR4, URZ, UP0 ;  /* 0x000000ff04157287 */ /* 0x000fc80008000000 */
[----:B------:R-:W-:Y:S01]  /*4d50*/  LOP3.LUT R8, R8, UR5, RZ, 0x3c, !PT ;  /* 0x0000000508087c12 */ /* 0x000fe2000f8e3cff */
[----:B------:R-:W-:Y:S07]  /*4d60*/  @P2 BRA `(.L_x_92) ;  /* 0xfffffff800c82947 */ /* 0x000fee000383ffff */
[----:B------:R-:W2:Y:S01]  /*4d70*/  S2UR UR8, SR_CgaCtaId ;  /* 0x00000000000879c3 */ /* 0x000ea20000008800 */
[----:B------:R-:W-:Y:S01]  /*4d80*/  ELECT P0, URZ, PT ;  /* 0x0000000000ff782f */ /* 0x000fe20003800000 */
[----:B------:R-:W-:Y:S01]  /*4d90*/  HFMA2 R0, -RZ, RZ, 0, 5.9604644775390625e-08 ;  /* 0x00000001ff007431 */ /* 0x000fe200000001ff */
[----:B------:R-:W-:-:S05]  /*4da0*/  UMOV UR4, 0x40 ;  /* 0x0000004000047882 */ /* 0x000fca0000000000 */
[----:B------:R-:W-:Y:S01]  /*4db0*/  UVIRTCOUNT.DEALLOC.SMPOOL 0x80 ;  /* 0x000000800000784c */ /* 0x000fe20000000000 */
[----:B------:R-:W-:Y:S02]  /*4dc0*/  UISETP.NE.AND UP0, UPT, UR31, URZ, UPT ;  /* 0x000000ff1f00728c */ /* 0x000fe4000bf05270 */
[----:B--2---:R-:W-:-:S09]  /*4dd0*/  ULEA UR8, UR8, UR4, 0x18 ;  /* 0x0000000408087291 */ /* 0x004fd2000f8ec0ff */
[----:B------:R2:W-:Y:S01]  /*4de0*/  @P0 STS.U8 [UR8+0x1c], R0 ;  /* 0x00001c00ff000988 */ /* 0x0005e20008000008 */
[----:B------:R-:W-:Y:S05]  /*4df0*/  BRA.U UP0, `(.L_x_93) ;  /* 0x0000000100587547 */ /* 0x000fea000b800000 */
[----:B------:R-:W-:Y:S01]  /*4e00*/  UIADD3 UR5, UPT, UPT, UR17, 0x210, URZ ;  /* 0x0000021011057890 */ /* 0x000fe2000fffe0ff */
[----:B------:R-:W-:-:S03]  /*4e10*/  SHF.L.U32 R2, R8, 0x1f, RZ ;  /* 0x0000001f08027819 */ /* 0x000fc600000006ff */
[----:B------:R-:W-:-:S09]  /*4e20*/  ULEA UR4, UR21, UR5, 0x3 ;  /* 0x0000000515047291 */ /* 0x000fd2000f8e18ff */
[----:B------:R-:W1:Y:S02]  /*4e30*/  SYNCS.PHASECHK.TRANS64.TRYWAIT P0, [UR4], R2 ;  /* 0x00000002ff0075a7 */ /* 0x000e640008001104 */
[----:B-1----:R-:W-:Y:S05]  /*4e40*/  @!P0 BRA `(.L_x_94) ;  /* 0x0000005c00c48947 */ /* 0x002fea0003800000 */
.L_x_231:
[----:B------:R-:W-:-:S04]  /*4e50*/  UIADD3 UR4, UPT, UPT, UR21, 0x1, URZ ;  /* 0x0000000115047890 */ /* 0x000fc8000fffe0ff */
[----:B------:R-:W-:-:S04]  /*4e60*/  UISETP.NE.AND UP1, UPT, UR4, 0x2, UPT ;  /* 0x000000020400788c */ /* 0x000fc8000bf25270 */
[----:B---3--:R-:W-:Y:S02]  /*4e70*/  USEL UR6, URZ, 0x1, UP1 ;  /* 0x00000001ff067887 */ /* 0x008fe40008800000 */
[----:B------:R-:W-:-:S04]  /*4e80*/  USEL UR4, UR4, URZ, UP1 ;  /* 0x000000ff04047287 */ /* 0x000fc80008800000 */
[----:B------:R-:W-:Y:S01]  /*4e90*/  ULEA UR4, UR4, UR5, 0x3 ;  /* 0x0000000504047291 */ /* 0x000fe2000f8e18ff */
[----:B-1----:R-:W-:-:S04]  /*4ea0*/  LOP3.LUT R2, R8, UR6, RZ, 0x3c, !PT ;  /* 0x0000000608027c12 */ /* 0x002fc8000f8e3cff */
[----:B------:R-:W-:Y:S01]  /*4eb0*/  SHF.L.U32 R2, R2, 0x1f, RZ ;  /* 0x0000001f02027819 */ /* 0x000fe200000006ff */
[----:B--2---:R-:W-:-:S04]  /*4ec0*/  IMAD.U32 R0, RZ, RZ, UR4 ;  /* 0x00000004ff007e24 */ /* 0x004fc8000f8e00ff */
[----:B------:R1:W2:Y:S03]  /*4ed0*/  SYNCS.PHASECHK.TRANS64.TRYWAIT P0, [R0+URZ], R2 ;  /* 0x00000002000075a7 */ /* 0x0002a600080011ff */
[----:B--2---:R-:W-:Y:S05]  /*4ee0*/  @!P0 NANOSLEEP.SYNCS 0x989680 ;  /* 0x009896800000895d */ /* 0x004fea0003900000 */
[----:B------:R-:W2:Y:S02]  /*4ef0*/  @!P0 SYNCS.PHASECHK.TRANS64 P0, [R0+URZ], R2 ;  /* 0x00000002000085a7 */ /* 0x000ea400080010ff */
[----:B--2---:R-:W-:Y:S05]  /*4f00*/  @P0 BRA `(.L_x_95) ;  /* 0x0000000000200947 */ /* 0x004fea0003800000 */
.L_x_96:
[----:B--2---:R2:W3:Y:S02]  /*4f10*/  SYNCS.PHASECHK.TRANS64.TRYWAIT P0, [R0+URZ], R2 ;  /* 0x00000002000075a7 */ /* 0x0044e400080011ff */
[----:B---3--:R-:W-:Y:S05]  /*4f20*/  @!P0 NANOSLEEP.SYNCS 0x989680 ;  /* 0x009896800000895d */ /* 0x008fea0003900000 */
[----:B------:R-:W3:Y:S02]  /*4f30*/  @!P0 SYNCS.PHASECHK.TRANS64 P0, [R0+URZ], R2 ;  /* 0x00000002000085a7 */ /* 0x000ee400080010ff */
[----:B---3--:R-:W-:Y:S05]  /*4f40*/  @!P0 BRA `(.L_x_96) ;  /* 0xfffffffc00f08947 */ /* 0x008fea000383ffff */
[----:B------:R-:W-:Y:S05]  /*4f50*/  BRA `(.L_x_95) ;  /* 0x00000000000c7947 */ /* 0x000fea0003800000 */
.L_x_93:
[----:B------:R-:W-:-:S04]  /*4f60*/  UIADD3 UR4, UPT, UPT, UR17, 0x220, URZ ;  /* 0x0000022011047890 */ /* 0x000fc8000fffe0ff */
[----:B------:R-:W-:-:S09]  /*4f70*/  UPRMT UR4, UR30, 0x654, UR4 ;  /* 0x000006541e047896 */ /* 0x000fd20008000004 */
[----:B------:R-:W-:Y:S03]  /*4f80*/  SYNCS.ARRIVE.TRANS64.RED.A1T0 RZ, [UR4], RZ ;  /* 0x000000ffffff79a7 */ /* 0x000fe60008100404 */
.L_x_95:
[----:B-12---:R-:W-:Y:S01]  /*4f90*/  SHF.L.U32 R2, RZ, 0x1f, RZ ;  /* 0x0000001fff027819 */ /* 0x006fe200000006ff */
[----:B------:R-:W-:Y:S01]  /*4fa0*/  UIADD3 UR4, UPT, UPT, UR17, 0x220, URZ ;  /* 0x0000022011047890 */ /* 0x000fe2000fffe0ff */
[----:B------:R-:W-:Y:S02]  /*4fb0*/  PLOP3.LUT P0, PT, PT, PT, UP0, 0x80, 0x8 ;  /* 0x000000000008781c */ /* 0x000fe40003f0f008 */
[----:B----4-:R-:W1:Y:S02]  /*4fc0*/  SYNCS.PHASECHK.TRANS64.TRYWAIT P1, [UR17+0x220], R2 ;  /* 0x00022002ff0075a7 */ /* 0x010e640008021111 */
[----:B-1----:R-:W-:Y:S09]  /*4fd0*/  @!P1 BRA `(.L_x_97) ;  /* 0x0000005c00789947 */ /* 0x002ff20003800000 */
.L_x_233:
[----:B------:R-:W-:Y:S01]  /*4fe0*/  @!UP0 UPRMT UR4, UR30, 0x654, UR4 ;  /* 0x000006541e048896 */ /* 0x000fe20008000004 */
[----:B------:R-:W-:Y:S01]  /*4ff0*/  LOP3.LUT R3, R3, 0xffff, RZ, 0xc0, !PT ;  /* 0x0000ffff03037812 */ /* 0x000fe200078ec0ff */
[----:B-1----:R-:W-:-:S03]  /*5000*/  IMAD.MOV.U32 R2, RZ, RZ, 0xffff ;  /* 0x0000ffffff027424 */ /* 0x002fc600078e00ff */
[----:B------:R-:W-:-:S04]  /*5010*/  SHF.R.U32.HI R3, RZ, 0x5, R3 ;  /* 0x00000005ff037819 */ /* 0x000fc80000011603 */
[----:B------:R-:W-:Y:S01]  /*5020*/  @!P0 SYNCS.ARRIVE.TRANS64.RED.A1T0 RZ, [UR4], RZ ;  /* 0x000000ffffff89a7 */ /* 0x000fe20008100404 */
[----:B------:R-:W-:Y:S01]  /*5030*/  NOP ;  /* 0x0000000000007918 */ /* 0x000fe20000000000 */
[----:B------:R-:W1:Y:S01]  /*5040*/  LDS R0, [UR8+0x14] ;  /* 0x00001408ff007984 */ /* 0x000e620008000800 */
[----:B------:R-:W-:-:S04]  /*5050*/  SHF.L.U32 R2, R2, R3, RZ ;  /* 0x0000000302027219 */ /* 0x000fc800000006ff */
[----:B-1----:R-:W-:-:S04]  /*5060*/  LOP3.LUT R0, R0, R2, RZ, 0xc0, !PT ;  /* 0x0000000200007212 */ /* 0x002fc800078ec0ff */
[----:B------:R-:W-:Y:S01]  /*5070*/  ISETP.NE.AND P0, PT, R0, R2, PT ;  /* 0x000000020000720c */ /* 0x000fe20003f05270 */
[----:B------:R-:W-:-:S05]  /*5080*/  IMAD.MOV.U32 R0, RZ, RZ, 0x1 ;  /* 0x00000001ff007424 */ /* 0x000fca00078e00ff */
[----:B------:R-:W-:-:S07]  /*5090*/  SHF.L.U32 R0, R0, R3, RZ ;  /* 0x0000000300007219 */ /* 0x000fce00000006ff */
[----:B------:R-:W-:Y:S05]  /*50a0*/  @P0 BRA `(.L_x_98) ;  /* 0x00000000005c0947 */ /* 0x000fea0003800000 */
[----:B------:R-:W1:Y:S02]  /*50b0*/  LDS R3, [UR8+0x18] ;  /* 0x00001808ff037984 */ /* 0x000e640008000800 */
[----:B-1----:R-:W-:-:S04]  /*50c0*/  LOP3.LUT R3, R3, R0, RZ, 0xc0, !PT ;  /* 0x0000000003037212 */ /* 0x002fc800078ec0ff */
[----:B------:R-:W-:-:S13]  /*50d0*/  ISETP.NE.AND P0, PT, R3, R0, PT ;  /* 0x000000000300720c */ /* 0x000fda0003f05270 */
[----:B------:R-:W-:Y:S05]  /*50e0*/  @P0 BRA `(.L_x_99) ;  /* 0x0000000000400947 */ /* 0x000fea0003800000 */
[----:B------:R-:W-:Y:S01]  /*50f0*/  R2UR UR4, R2 ;  /* 0x00000000020472ca */ /* 0x000fe200000e0000 */
[----:B------:R-:W1:Y:S01]  /*5100*/  S2R R3, SR_LANEID ;  /* 0x0000000000037919 */ /* 0x000e620000000000 */
[----:B------:R-:W-:-:S04]  /*5110*/  LOP3.LUT R0, RZ, R0, RZ, 0x33, !PT ;  /* 0x00000000ff007212 */ /* 0x000fc800078e33ff */
[----:B---3--:R-:W2:Y:S07]  /*5120*/  REDUX UR6, R0 ;  /* 0x00000000000673c4 */ /* 0x008eae0000000000 */
[----:B------:R-:W-:-:S03]  /*5130*/  ULOP3.LUT UR5, URZ, UR4, URZ, 0x33, !UPT ;  /* 0x00000004ff057292 */ /* 0x000fc6000f8e33ff */
[----:B------:R-:W-:Y:S02]  /*5140*/  VOTEU.ANY UR4, UPT, PT ;  /* 0x0000000000047886 */ /* 0x000fe400038e0100 */
[----:B------:R-:W-:Y:S01]  /*5150*/  UFLO.U32 UR4, UR4 ;  /* 0x00000004000472bd */ /* 0x000fe200080e0000 */
[----:B------:R-:W-:-:S04]  /*5160*/  IMAD.U32 R2, RZ, RZ, UR5 ;  /* 0x00000005ff027e24 */ /* 0x000fc8000f8e00ff */
[----:B------:R-:W3:Y:S02]  /*5170*/  REDUX UR7, R2 ;  /* 0x00000000020773c4 */ /* 0x000ee40000000000 */
[----:B------:R4:W-:Y:S01]  /*5180*/  UTCATOMSWS.AND URZ, UR5 ;  /* 0x0000000500ff79e3 */ /* 0x0009e20008000000 */
[----:B--2---:R-:W-:Y:S01]  /*5190*/  IMAD.U32 R0, RZ, RZ, UR6 ;  /* 0x00000006ff007e24 */ /* 0x004fe2000f8e00ff */
[----:B-1----:R-:W-:Y:S01]  /*51a0*/  ISETP.EQ.U32.AND P0, PT, R3, UR4, PT ;  /* 0x0000000403007c0c */ /* 0x002fe2000bf02070 */
[----:B---3--:R-:W-:-:S12]  /*51b0*/  IMAD.U32 R2, RZ, RZ, UR7 ;  /* 0x00000007ff027e24 */ /* 0x008fd8000f8e00ff */
[----:B------:R4:W-:Y:S04]  /*51c0*/  @P0 ATOMS.AND RZ, [UR8+0x14], R2 ;  /* 0x00001402ffff098c */ /* 0x0009e8000a800008 */
[----:B------:R4:W-:Y:S01]  /*51d0*/  @P0 ATOMS.AND RZ, [UR8+0x18], R0 ;  /* 0x00001800ffff098c */ /* 0x0009e2000a800008 */
[----:B------:R-:W-:Y:S05]  /*51e0*/  BRA `(.L_x_100) ;  /* 0x0000000000147947 */ /* 0x000fea0003800000 */
.L_x_99:
[----:B------:R-:W-:Y:S02]  /*51f0*/  MOV R2, 0x5210 ;  /* 0x0000521000027802 */ /* 0x000fe40000000f00 */
[----:B---3-5:R-:W-:Y:S05]  /*5200*/  CALL.REL.NOINC `($__internal_0_$__cuda_sm10x_tcgen05_guardrail_trap_col_being_dealloced_not_returned_by_alloc) ;  /* 0x00000060005c7944 */ /* 0x028fea0003c00000 */
[----:B------:R-:W-:Y:S05]  /*5210*/  BRA `(.L_x_100) ;  /* 0x0000000000087947 */ /* 0x000fea0003800000 */
.L_x_98:
[----:B------:R-:W-:Y:S02]  /*5220*/  MOV R2, 0x5240 ;  /* 0x0000524000027802 */ /* 0x000fe40000000f00 */
[----:B---3-5:R-:W-:Y:S05]  /*5230*/  CALL.REL.NOINC `($__internal_2_$__cuda_sm10x_tcgen05_guardrail_trap_unallocated_columns_being_dealloced) ;  /* 0x0000006000687944 */ /* 0x028fea0003c00000 */
.L_x_100:
[----:B------:R-:W-:Y:S01]  /*5240*/  NOP ;  /* 0x0000000000007918 */ /* 0x000fe20000000000 */
[----:B----4-:R-:W-:Y:S05]  /*5250*/  EXIT ;  /* 0x000000000000794d */ /* 0x010fea0003800000 */
.L_x_72:
[----:B------:R-:W-:-:S09]  /*5260*/  UISETP.NE.OR UP0, UPT, UR18, 0x3, !UP3 ;  /* 0x000000031200788c */ /* 0x000fd2000df05670 */
[----:B------:R-:W-:Y:S05]  /*5270*/  BRA.U UP0, `(.L_x_101) ;  /* 0x00000015002c7547 */ /* 0x000fea000b800000 */
[----:B------:R-:W2:Y:S01]  /*5280*/  LDCU.64 UR4, c[0x0][0x888] ;  /* 0x00011100ff0477ac */ /* 0x000ea20008000a00 */
[----:B------:R-:W3:Y:S01]  /*5290*/  S2UR UR10, SR_CgaCtaId ;  /* 0x00000000000a79c3 */ /* 0x000ee20000008800 */
[----:B------:R-:W-:Y:S01]  /*52a0*/  HFMA2 R10, -RZ, RZ, 0, 5.9604644775390625e-08 ;  /* 0x00000001ff0a7431 */ /* 0x000fe200000001ff */
[----:B------:R-:W-:Y:S01]  /*52b0*/  MOV R9, RZ ;  /* 0x000000ff00097202 */ /* 0x000fe20000000f00 */
[----:B------:R-:W4:Y:S01]  /*52c0*/  LDCU UR49, c[0x0][0x370] ;  /* 0x00006e00ff3177ac */ /* 0x000f220008000800 */
[----:B------:R-:W-:Y:S01]  /*52d0*/  HFMA2 R0, -RZ, RZ, 0, 0.00048828125 ;  /* 0x00001000ff007431 */ /* 0x000fe200000001ff */
[----:B------:R-:W4:Y:S03]  /*52e0*/  LDCU.128 UR52, c[0x0][0xb10] ;  /* 0x00016200ff3477ac */ /* 0x000f260008000c00 */
[----:B------:R-:W1:Y:S01]  /*52f0*/  LDC.64 R12, c[0x0][0x348] ;  /* 0x0000d200ff0c7b82 */ /* 0x000e620000000a00 */
[----:B------:R-:W3:Y:S01]  /*5300*/  LDCU UR38, c[0x0][0x374] ;  /* 0x00006e80ff2677ac */ /* 0x000ee20008000800 */
[----:B------:R-:W3:Y:S01]  /*5310*/  LDCU.64 UR46, c[0x0][0x890] ;  /* 0x00011200ff2e77ac */ /* 0x000ee20008000a00 */
[----:B--2---:R-:W-:Y:S01]  /*5320*/  UISETP.NE.U32.AND UP0, UPT, UR4, URZ, UPT ;  /* 0x000000ff0400728c */ /* 0x004fe2000bf05070 */
[----:B------:R-:W2:Y:S01]  /*5330*/  LDCU UR30, c[0x0][0xb0c] ;  /* 0x00016180ff1e77ac */ /* 0x000ea20008000800 */
[----:B------:R-:W1:Y:S01]  /*5340*/  LDCU UR68, c[0x0][0xb20] ;  /* 0x00016400ff4477ac */ /* 0x000e620008000800 */
[----:B------:R-:W1:Y:S01]  /*5350*/  LDCU UR4, c[0x0][0xb30] ;  /* 0x00016600ff0477ac */ /* 0x000e620008000800 */
[----:B------:R-:W1:Y:S01]  /*5360*/  LDCU.128 UR56, c[0x0][0x980] ;  /* 0x00013000ff3877ac */ /* 0x000e620008000c00 */
[----:B------:R-:W-:Y:S01]  /*5370*/  UMOV UR31, 0x400 ;  /* 0x00000400001f7882 */ /* 0x000fe20000000000 */
[----:B----4-:R-:W-:-:S02]  /*5380*/  UIMAD.WIDE.U32 UR6, UR49, UR52, URZ ;  /* 0x00000034310672a5 */ /* 0x010fc4000f8e00ff */
[----:B---3--:R-:W-:Y:S02]  /*5390*/  UIMAD.WIDE.U32 UR8, UR38, UR55, URZ ;  /* 0x00000037260872a5 */ /* 0x008fe4000f8e00ff */
[----:B------:R-:W-:Y:S02]  /*53a0*/  UISETP.NE.AND.EX UP6, UPT, UR5, URZ, UPT, UP0 ;  /* 0x000000ff0500728c */ /* 0x000fe4000bfc5300 */
[----:B------:R-:W-:Y:S02]  /*53b0*/  ULEA UR31, UR10, UR31, 0x18 ;  /* 0x0000001f0a1f7291 */ /* 0x000fe4000f8ec0ff */
[----:B------:R-:W-:Y:S02]  /*53c0*/  UISETP.NE.AND UP0, UPT, UR39, 0x1, UPT ;  /* 0x000000012700788c */ /* 0x000fe4000bf05270 */
[----:B------:R-:W-:Y:S02]  /*53d0*/  UISETP.NE.U32.AND UP0, UPT, UR46, URZ, UPT ;  /* 0x000000ff2e00728c */ /* 0x000fe4000bf05070 */
[----:B------:R-:W-:-:S02]  /*53e0*/  UIADD3 UR61, UPT, UPT, UR31, 0x1b8, URZ ;  /* 0x000001b81f3d7890 */ /* 0x000fc4000fffe0ff */
[----:B------:R-:W-:Y:S02]  /*53f0*/  UIADD3 UR60, UPT, UPT, UR31, 0x1f8, URZ ;  /* 0x000001f81f3c7890 */ /* 0x000fe4000fffe0ff */
[----:B------:R-:W-:Y:S02]  /*5400*/  UIADD3 UR41, UPT, UPT, UR31, 0x1a0, URZ ;  /* 0x000001a01f297890 */ /* 0x000fe4000fffe0ff */
[----:B------:R-:W-:Y:S02]  /*5410*/  UIADD3 UR33, UPT, UPT, UR31, 0x1a8, URZ ;  /* 0x000001a81f217890 */ /* 0x000fe4000fffe0ff */
[----:B------:R-:W-:Y:S02]  /*5420*/  UIADD3 UR25, UPT, UPT, UR31, 0x1b0, URZ ;  /* 0x000001b01f197890 */ /* 0x000fe4000fffe0ff */
[----:B------:R-:W-:Y:S02]  /*5430*/  UISETP.GE.AND UP3, UPT, UR39, 0x1, UPT ;  /* 0x000000012700788c */ /* 0x000fe4000bf66270 */
[----:B------:R-:W-:Y:S01]  /*5440*/  UISETP.NE.AND.EX UP5, UPT, UR47, URZ, UPT, UP0 ;  /* 0x000000ff2f00728c */ /* 0x000fe2000bfa5300 */
[----:B------:R-:W-:Y:S01]  /*5450*/  UMOV UR66, UR7 ;  /* 0x0000000700427c82 */ /* 0x000fe20008000000 */
[----:B------:R-:W-:Y:S01]  /*5460*/  UMOV UR65, UR9 ;  /* 0x0000000900417c82 */ /* 0x000fe20008000000 */
[----:B--2---:R-:W-:-:S02]  /*5470*/  UISETP.NE.AND UP3, UPT, UR30, 0x1, UPT ;  /* 0x000000011e00788c */ /* 0x004fc4000bf65270 */
[----:B------:R-:W-:Y:S02]  /*5480*/  UISETP.NE.AND UP0, UPT, UR54, 0x1, UPT ;  /* 0x000000013600788c */ /* 0x000fe4000bf05270 */
[----:B------:R-:W-:Y:S01]  /*5490*/  UPLOP3.LUT UP2, UPT, UPT, UPT, UPT, 0x40, 0x4 ;  /* 0x000000000004789c */ /* 0x000fe20003f4e870 */
[----:B------:R-:W2:Y:S01]  /*54a0*/  LDCU.64 UR22, c[0x0][0xb28] ;  /* 0x00016500ff1677ac */ /* 0x000ea20008000a00 */
[----:B------:R-:W3:Y:S01]  /*54b0*/  LDCU.64 UR50, c[0x0][0x990] ;  /* 0x00013200ff3277ac */ /* 0x000ee20008000a00 */
[----:B------:R-:W-:Y:S02]  /*54c0*/  UPRMT UR61, UR10, 0x654, UR61 ;  /* 0x000006540a3d7896 */ /* 0x000fe4000800003d */
[----:B------:R-:W-:Y:S02]  /*54d0*/  UPRMT UR60, URZ, 0x654, UR60 ;  /* 0x00000654ff3c7896 */ /* 0x000fe4000800003c */
[----:B------:R-:W-:Y:S02]  /*54e0*/  UPRMT UR64, UR10, 0x654, UR41 ;  /* 0x000006540a407896 */ /* 0x000fe40008000029 */
[----:B------:R-:W-:-:S02]  /*54f0*/  UPRMT UR63, UR10, 0x654, UR33 ;  /* 0x000006540a3f7896 */ /* 0x000fc40008000021 */
[----:B------:R-:W-:Y:S02]  /*5500*/  UPRMT UR62, UR10, 0x654, UR25 ;  /* 0x000006540a3e7896 */ /* 0x000fe40008000019 */
[----:B------:R-:W-:Y:S02]  /*5510*/  USHF.R.U32.HI UR66, URZ, UR53, UR66 ;  /* 0x00000035ff427299 */ /* 0x000fe40008011642 */
[----:B-1----:R-:W-:Y:S02]  /*5520*/  USHF.R.U32.HI UR65, URZ, UR68, UR65 ;  /* 0x00000044ff417299 */ /* 0x002fe40008011641 */
[----:B------:R-:W-:Y:S02]  /*5530*/  UISETP.NE.AND UP4, UPT, UR4, 0x1, UPT ;  /* 0x000000010400788c */ /* 0x000fe4000bf85270 */
[----:B------:R-:W-:Y:S02]  /*5540*/  UISETP.NE.AND UP3, UPT, UR56, 0x1, UPT ;  /* 0x000000013800788c */ /* 0x000fe4000bf65270 */
[----:B--23--:R-:W-:-:S11]  /*5550*/  UISETP.NE.AND UP0, UPT, UR59, 0x1, UPT ;  /* 0x000000013b00788c */ /* 0x00cfd6000bf05270 */
.L_x_112:
[----:B------:R-:W-:Y:S04]  /*5560*/  SHF.L.U32 R3, R9, 0x1f, RZ ;  /* 0x0000001f09037819 */ /* 0x000fe800000006ff */
[----:B------:R-:W1:Y:S02]  /*5570*/  SYNCS.PHASECHK.TRANS64.TRYWAIT P0, [UR31+0x1f0], R3 ;  /* 0x0001f003ff0075a7 */ /* 0x000e64000800111f */
[----:B-12---:R-:W-:Y:S05]  /*5580*/  @!P0 BRA `(.L_x_102) ;  /* 0x0000005800248947 */ /* 0x006fea0003800000 */
.L_x_235:
[----:B------:R-:W2:Y:S01]  /*5590*/  LDS.128 R4, [UR31+0x230] ;  /* 0x0002301fff047984 */ /* 0x000ea20008000c00 */
[----:B------:R-:W-:Y:S01]  /*55a0*/  UISETP.GE.AND UP0, UPT, UR39, 0x1, UPT ;  /* 0x000000012700788c */ /* 0x000fe2000bf06270 */
[----:B------:R-:W-:Y:S01]  /*55b0*/  @!PT LDS RZ, [RZ] ;  /* 0x00000000fffff984 */ /* 0x000fe20000000800 */
[----:B------:R-:W-:Y:S01]  /*55c0*/  @!PT LDS RZ, [RZ] ;  /* 0x00000000fffff984 */ /* 0x000fe20000000800 */
[----:B------:R-:W-:Y:S01]  /*55d0*/  @!PT LDS RZ, [RZ] ;  /* 0x00000000fffff984 */ /* 0x000fe20000000800 */
[----:B------:R-:W-:Y:S01]  /*55e0*/  @!PT LDS RZ, [RZ] ;  /* 0x00000000fffff984 */ /* 0x000fe20000000800 */
[----:B------:R3:W-:Y:S06]  /*55f0*/  MEMBAR.ALL.CTA ;  /* 0x0000000000007992 */ /* 0x0007ec0000008000 */
[----:B---3--:R-:W3:Y:S02]  /*5600*/  FENCE.VIEW.ASYNC.S ;  /* 0x00000000000073c6 */ /* 0x008ee40000000000 */
[----:B---3--:R-:W-:Y:S01]  /*5610*/  SYNCS.ARRIVE.TRANS64.RED.A1T0 RZ, [UR60], RZ ;  /* 0x000000ffffff79a7 */ /* 0x008fe2000810043c */
[----:B--2---:R-:W-:Y:S11]  /*5620*/  LOP3.LUT P0, RZ, R6, 0x1, RZ, 0xc0, !PT ;  /* 0x0000000106ff7812 */ /* 0x004ff6000780c0ff */
[----:B------:R-:W-:Y:S02]  /*5630*/  @!UPT UIADD3 URZ, UPT, UPT, URZ, URZ, URZ ;  /* 0x000000fffffff290 */ /* 0x000fe4000fffe0ff */
[----:B------:R-:W-:Y:S01]  /*5640*/  VOTEU.ANY UP3, P0 ;  /* 0x0000000000ff7886 */ /* 0x000fe20000060100 */
[----:B------:R-:W-:Y:S11]  /*5650*/  PLOP3.LUT P0, PT, PT, PT, UP3, 0x80, 0x8 ;  /* 0x000000000008781c */ /* 0x000ff60003f0f038 */
[----:B------:R-:W-:Y:S02]  /*5660*/  @!UPT UIADD3 URZ, UPT, UPT, URZ, URZ, URZ ;  /* 0x000000fffffff290 */ /* 0x000fe4000fffe0ff */
[----:B-1----:R-:W-:Y:S02]  /*5670*/  @P0 MOV R3, R4 ;  /* 0x0000000400030202 */ /* 0x002fe40000000f00 */
[----:B------:R-:W-:Y:S02]  /*5680*/  @P0 LOP3.LUT R2, R5, 0xffff, RZ, 0xc0, !PT ;  /* 0x0000ffff05020812 */ /* 0x000fe400078ec0ff */
[----:B------:R-:W-:Y:S02]  /*5690*/  @P0 R2UR UR5, R3 ;  /* 0x00000000030502ca */ /* 0x000fe400000e0000 */
[----:B------:R-:W-:Y:S11]  /*56a0*/  @P0 R2UR UR4, R2 ;  /* 0x00000000020402ca */ /* 0x000ff600000e0000 */
[----:B------:R-:W-:Y:S02]  /*56b0*/  @UP3 UMOV UR15, UR5 ;  /* 0x00000005000f3c82 */ /* 0x000fe40008000000 */
[----:B------:R-:W-:Y:S01]  /*56c0*/  @UP3 UMOV UR14, UR4 ;  /* 0x00000004000e3c82 */ /* 0x000fe20008000000 */
[----:B------:R-:W-:Y:S05]  /*56d0*/  BRA.U !UP0, `(.L_x_103) ;  /* 0x0000000108c07547 */ /* 0x000fea000b800000 */
[----:B------:R-:W-:Y:S02]  /*56e0*/  UIMAD.WIDE.U32 UR8, UR14, UR55, URZ ;  /* 0x000000370e0872a5 */ /* 0x000fe4000f8e00ff */
[----:B------:R-:W-:Y:S02]  /*56f0*/  UP2UR UR18, UPR, URZ, 0x4 ;  /* 0x00000004ff127883 */ /* 0x000fe40008000000 */
[----:B------:R-:W-:Y:S02]  /*5700*/  UISETP.NE.AND UP2, UPT, UR54, 0x1, UPT ;  /* 0x000000013600788c */ /* 0x000fe4000bf45270 */
[----:B------:R-:W-:Y:S02]  /*5710*/  UIMAD.WIDE.U32 UR10, UR15, UR52, URZ ;  /* 0x000000340f0a72a5 */ /* 0x000fe4000f8e00ff */
[----:B------:R-:W-:Y:S02]  /*5720*/  USEL UR4, UR38, UR65, !UP2 ;  /* 0x0000004126047287 */ /* 0x000fe4000d000000 */
[----:B------:R-:W-:Y:S02]  /*5730*/  UISETP.NE.AND UP0, UPT, UR30, 0x1, UPT ;  /* 0x000000011e00788c */ /* 0x000fe4000bf05270 */
[----:B------:R-:W-:Y:S02]  /*5740*/  UP2UR UR19, UPR, URZ, 0x2 ;  /* 0x00000002ff137883 */ /* 0x000fe40008000000 */
[----:B------:R-:W-:Y:S02]  /*5750*/  UISETP.NE.AND UP1, UPT, UR39, 0x1, UPT ;  /* 0x000000012700788c */ /* 0x000fe4000bf25270 */
[----:B------:R-:W-:Y:S02]  /*5760*/  UIMAD.WIDE.U32 UR12, UR4, UR22, URZ ;  /* 0x00000016040c72a5 */ /* 0x000fe4000f8e00ff */
[----:B------:R-:W-:Y:S01]  /*5770*/  USEL UR7, UR49, UR66, !UP0 ;  /* 0x0000004231077287 */ /* 0x000fe2000c000000 */
[----:B------:R-:W-:Y:S02]  /*5780*/  UMOV UR5, UR9 ;  /* 0x0000000900057c82 */ /* 0x000fe40008000000 */
[----:B------:R-:W-:Y:S02]  /*5790*/  USHF.R.U32.HI UR6, URZ, UR68, UR5 ;  /* 0x00000044ff067299 */ /* 0x000fe40008011605 */
[----:B------:R-:W-:Y:S02]  /*57a0*/  UIMAD.WIDE.U32 UR16, UR7, UR22, URZ ;  /* 0x00000016071072a5 */ /* 0x000fe4000f8e00ff */
[----:B------:R-:W-:Y:S02]  /*57b0*/  USEL UR6, UR14, UR6, !UP2 ;  /* 0x000000060e067287 */ /* 0x000fe4000d000000 */
[----:B------:R-:W-:Y:S01]  /*57c0*/  UISETP.NE.AND UP2, UPT, UR18, URZ, UPT ;  /* 0x000000ff1200728c */ /* 0x000fe2000bf45270 */
[----:B------:R-:W-:Y:S01]  /*57d0*/  UMOV UR5, UR11 ;  /* 0x0000000b00057c82 */ /* 0x000fe20008000000 */
[----:B------:R-:W-:Y:S02]  /*57e0*/  UIMAD.WIDE.U32 UR10, UR6, UR22, URZ ;  /* 0x00000016060a72a5 */ /* 0x000fe4000f8e00ff */
[----:B------:R-:W-:Y:S03]  /*57f0*/  USHF.R.U32.HI UR8, URZ, UR53, UR5 ;  /* 0x00000035ff087299 */ /* 0x000fe60008011605 */
[----:B------:R-:W-:Y:S02]  /*5800*/  UMOV UR5, UR13 ;  /* 0x0000000d00057c82 */ /* 0x000fe40008000000 */
[----:B------:R-:W-:Y:S03]  /*5810*/  @UP1 USHF.R.U32.HI UR4, URZ, UR23, UR5 ;  /* 0x00000017ff041299 */ /* 0x000fe60008011605 */
[----:B------:R-:W-:Y:S01]  /*5820*/  UMOV UR5, UR17 ;  /* 0x0000001100057c82 */ /* 0x000fe20008000000 */
[----:B------:R-:W-:Y:S02]  /*5830*/  UIMAD UR4, UR39, UR4, URZ ;  /* 0x00000004270472a4 */ /* 0x000fe4000f8e02ff */
[----:B------:R-:W-:Y:S02]  /*5840*/  @UP1 USHF.R.U32.HI UR7, URZ, UR23, UR5 ;  /* 0x00000017ff071299 */ /* 0x000fe40008011605 */
[----:B------:R-:W-:Y:S02]  /*5850*/  USEL UR5, UR15, UR8, !UP0 ;  /* 0x000000080f057287 */ /* 0x000fe4000c000000 */
[----:B------:R-:W-:Y:S02]  /*5860*/  UIMAD UR8, UR39, UR7, URZ ;  /* 0x00000007270872a4 */ /* 0x000fe4000f8e02ff */
[----:B------:R-:W-:Y:S03]  /*5870*/  UISETP.GE.AND UP0, UPT, UR6, UR4, UPT ;  /* 0x000000040600728c */ /* 0x000fe6000bf06270 */
[----:B------:R-:W-:Y:S01]  /*5880*/  UMOV UR4, UR11 ;  /* 0x0000000b00047c82 */ /* 0x000fe20008000000 */
[----:B------:R-:W-:Y:S02]  /*5890*/  UISETP.GE.OR UP0, UPT, UR5, UR8, UP0 ;  /* 0x000000080500728c */ /* 0x000fe40008706670 */
[----:B------:R-:W-:Y:S02]  /*58a0*/  USHF.R.U32.HI UR4, URZ, UR23, UR4 ;  /* 0x00000017ff047299 */ /* 0x000fe40008011604 */
[----:B------:R-:W-:Y:S02]  /*58b0*/  UIMAD.WIDE.U32 UR8, UR5, UR22, URZ ;  /* 0x00000016050872a5 */ /* 0x000fe4000f8e00ff */
[----:B------:R-:W-:Y:S04]  /*58c0*/  USEL UR10, UR6, UR4, !UP1 ;  /* 0x00000004060a7287 */ /* 0x000fe8000c800000 */
[----:B------:R-:W-:Y:S01]  /*58d0*/  UIADD3 UR11, UPT, UPT, -UR10, URZ, URZ ;  /* 0x000000ff0a0b7290 */ /* 0x000fe2000fffe1ff */
[----:B------:R-:W-:Y:S02]  /*58e0*/  @!UP0 UMOV UR4, UR9 ;  /* 0x0000000900048c82 */ /* 0x000fe40008000000 */
[----:B------:R-:W-:Y:S02]  /*58f0*/  @!UP0 USHF.R.U32.HI UR4, URZ, UR23, UR4 ;  /* 0x00000017ff048299 */ /* 0x000fe40008011604 */
[----:B------:R-:W-:Y:S02]  /*5900*/  UIMAD UR8, UR39, UR11, UR6 ;  /* 0x0000000b270872a4 */ /* 0x000fe4000f8e0206 */
[----:B------:R-:W-:Y:S02]  /*5910*/  @!UP0 USEL UR4, UR5, UR4, !UP1 ;  /* 0x0000000405048287 */ /* 0x000fe4000c800000 */
[----:B------:R-:W-:Y:S02]  /*5920*/  UISETP.NE.AND UP1, UPT, UR19, URZ, UPT ;  /* 0x000000ff1300728c */ /* 0x000fe4000bf25270 */
[----:B------:R-:W-:Y:S02]  /*5930*/  @!UP0 UIMAD UR7, UR7, UR8, UR4 ;  /* 0x00000008070782a4 */ /* 0x000fe4000f8e0204 */
[----:B------:R-:W-:Y:S02]  /*5940*/  @!UP0 UIADD3 UR9, UPT, UPT, UR10, -UR4, URZ ;  /* 0x800000040a098290 */ /* 0x000fe4000fffe0ff */
[----:B------:R-:W-:Y:S02]  /*5950*/  UIADD3 UR8, UPT, UPT, -UR6, URZ, URZ ;  /* 0x000000ff06087290 */ /* 0x000fe4000fffe1ff */
[----:B------:R-:W-:Y:S02]  /*5960*/  UIADD3 UR4, UPT, UPT, -UR5, URZ, URZ ;  /* 0x000000ff05047290 */ /* 0x000fe4000fffe1ff */
[----:B------:R-:W-:Y:S03]  /*5970*/  @!UP0 UIMAD UR6, UR9, UR39, UR5 ;  /* 0x00000027090682a4 */ /* 0x000fe6000f8e0205 */
[----:B------:R-:W-:Y:S01]  /*5980*/  @!UP0 UMOV UR5, UR7 ;  /* 0x0000000700058c82 */ /* 0x000fe20008000000 */
[----:B------:R-:W-:Y:S02]  /*5990*/  UIMAD UR7, UR30, UR4, UR15 ;  /* 0x000000041e0772a4 */ /* 0x000fe4000f8e020f */
[----:B------:R-:W-:Y:S02]  /*59a0*/  UIMAD UR4, UR54, UR8, UR14 ;  /* 0x00000008360472a4 */ /* 0x000fe4000f8e020e */
[----:B------:R-:W-:Y:S02]  /*59b0*/  UIMAD UR15, UR5, UR30, UR7 ;  /* 0x0000001e050f72a4 */ /* 0x000fe4000f8e0207 */
[----:B------:R-:W-:Y:S11]  /*59c0*/  UIMAD UR14, UR6, UR54, UR4 ;  /* 0x00000036060e72a4 */ /* 0x000ff6000f8e0204 */
[----:B------:R-:W-:Y:S01]  /*59d0*/  @!UPT UIADD3 URZ, UPT, UPT, URZ, URZ, URZ ;  /* 0x000000fffffff290 */ /* 0x000fe2000fffe0ff */
.L_x_103:
[----:B------:R-:W1:Y:S01]  /*59e0*/  @!UP4 LDCU.128 UR8, c[0x0][0xb10] ;  /* 0x00016200ff08c7ac */ /* 0x000e620008000c00 */
[----:B------:R-:W-:Y:S02]  /*59f0*/  ISETP.NE.U32.AND P1, PT, RZ, UR46, PT ;  /* 0x0000002eff007c0c */ /* 0x000fe4000bf25070 */
[----:B------:R-:W-:Y:S02]  /*5a00*/  SHF.L.U32 R8, R10, 0x1f, RZ ;  /* 0x0000001f0a087819 */ /* 0x000fe400000006ff */
[----:B------:R-:W-:Y:S01]  /*5a10*/  ISETP.NE.AND.EX P1, PT, RZ, UR47, PT, P1 ;  /* 0x0000002fff007c0c */ /* 0x000fe2000bf25310 */
[----:B------:R-:W2:Y:S01]  /*5a20*/  @!UP4 LDCU UR5, c[0x0][0xb0c] ;  /* 0x00016180ff05c7ac */ /* 0x000ea20008000800 */
[----:B------:R-:W-:Y:S02]  /*5a30*/  USHF.L.U32 UR42, UR20, 0x7, URZ ;  /* 0x00000007142a7899 */ /* 0x000fe400080006ff */
[----:B-1----:R-:W-:Y:S07]  /*5a40*/  UIMAD.WIDE.U32 UR6, UR15, UR8, URZ ;  /* 0x000000080f0672a5 */ /* 0x002fee000f8e00ff */
[----:B------:R-:W-:Y:S01]  /*5a50*/  @!UP4 UMOV UR4, UR7 ;  /* 0x000000070004cc82 */ /* 0x000fe20008000000 */
[----:B--2---:R-:W-:Y:S02]  /*5a60*/  @!UP4 UISETP.NE.AND UP0, UPT, UR5, 0x1, UPT ;  /* 0x000000010500c88c */ /* 0x004fe4000bf05270 */
[----:B------:R-:W-:Y:S02]  /*5a70*/  @!UP4 USHF.R.U32.HI UR4, URZ, UR9, UR4 ;  /* 0x00000009ff04c299 */ /* 0x000fe40008011604 */
[----:B------:R-:W-:Y:S02]  /*5a80*/  UIMAD.WIDE.U32 UR6, UR14, UR11, URZ ;  /* 0x0000000b0e0672a5 */ /* 0x000fe4000f8e00ff */
[----:B------:R-:W-:Y:S02]  /*5a90*/  @!UP4 USEL UR8, UR15, UR4, !UP0 ;  /* 0x000000040f08c287 */ /* 0x000fe4000c000000 */
[----:B------:R-:W-:Y:S03]  /*5aa0*/  @!UP4 UISETP.NE.AND UP0, UPT, UR10, 0x1, UPT ;  /* 0x000000010a00c88c */ /* 0x000fe6000bf05270 */
[----:B------:R-:W-:Y:S02]  /*5ab0*/  @!UP4 UMOV UR6, UR7 ;  /* 0x000000070006cc82 */ /* 0x000fe40008000000 */
[----:B------:R-:W1:Y:S02]  /*5ac0*/  @!UP4 LDCU UR4, c[0x0][0xb20] ;  /* 0x00016400ff04c7ac */ /* 0x000e640008000800 */
[----:B-1----:R-:W-:Y:S04]  /*5ad0*/  @!UP4 USHF.R.U32.HI UR6, URZ, UR4, UR6 ;  /* 0x00000004ff06c299 */ /* 0x002fe80008011606 */
[----:B------:R-:W-:Y:S04]  /*5ae0*/  @!UP4 USEL UR6, UR14, UR6, !UP0 ;  /* 0x000000060e06c287 */ /* 0x000fe8000c000000 */
[----:B------:R-:W-:Y:S02]  /*5af0*/  @!UP4 UIADD3 UR4, UPT, UPT, -UR8, UR6, URZ ;  /* 0x000000060804c290 */ /* 0x000fe4000fffe1ff */
[----:B------:R-:W-:Y:S02]  /*5b00*/  @!UP4 UIADD3 UR6, UPT, UPT, UR8, -UR6, URZ ;  /* 0x800000060806c290 */ /* 0x000fe4000fffe0ff */
[----:B------:R-:W-:Y:S02]  /*5b10*/  @!UP4 UIMAD UR15, UR4, UR5, UR15 ;  /* 0x00000005040fc2a4 */ /* 0x000fe4000f8e020f */
[----:B------:R-:W-:Y:S01]  /*5b20*/  @!UP4 UIMAD UR14, UR6, UR10, UR14 ;  /* 0x0000000a060ec2a4 */ /* 0x000fe2000f8e020e */
[----:B------:R-:W-:Y:S11]  /*5b30*/  BRA.U UP2, `(.L_x_104) ;  /* 0x0000000102107547 */ /* 0x000ff6000b800000 */
[----:B------:R-:W-:Y:S04]  /*5b40*/  MOV R3, UR67 ;  /* 0x0000004300037c02 */ /* 0x000fe80008000f00 */
[----:B------:R-:W-:Y:S04]  /*5b50*/  SHF.L.U32 R3, R3, 0x1f, RZ ;  /* 0x0000001f03037819 */ /* 0x000fe800000006ff */
[----:B------:R-:W1:Y:S02]  /*5b60*/  SYNCS.PHASECHK.TRANS64.TRYWAIT P2, [UR31+0x1e8], R3 ;  /* 0x0001e803ff0075a7 */ /* 0x000e64000804111f */
[----:B-1----:R-:W-:Y:S05]  /*5b70*/  @!P2 BRA `(.L_x_105) ;  /* 0x0000005000c0a947 */ /* 0x002fea0003800000 */
.L_x_104:
[----:B------:R-:W-:Y:S05]  /*5b80*/  BRA.U !UP5, `(.L_x_106) ;  /* 0x000000010d387547 */ /* 0x000fea000b800000 */
[----:B------:R-:W-:Y:S01]  /*5b90*/  UPLOP3.LUT UP1, UPT, UPT, UPT, UP6, 0x80, 0x8 ;  /* 0x000000000008789c */ /* 0x000fe20003f2f060 */
[----:B------:R-:W-:Y:S01]  /*5ba0*/  IMAD.MOV.U32 R45, RZ, RZ, 0x1 ;  /* 0x00000001ff2d7424 */ /* 0x000fe200078e00ff */
[----:B------:R-:W2:Y:S04]  /*5bb0*/  LDCU.64 UR8, c[0x0][0x358] ;  /* 0x00006b00ff0877ac */ /* 0x000ea80008000a00 */
[----:B------:R-:W-:Y:S05]  /*5bc0*/  PLOP3.LUT P2, PT, PT, PT, UP1, 0x80, 0x8 ;  /* 0x000000000008781c */ /* 0x000fea0003f4f018 */
[----:B------:R-:W3:Y:S01]  /*5bd0*/  @UP1 LDCU.64 UR4, c[0x0][0x888] ;  /* 0x00011100ff0417ac */ /* 0x000ee20008000a00 */
[----:B------:R-:W-:Y:S04]  /*5be0*/  @UP1 UIMAD UR6, UR48, UR46, URZ ;  /* 0x0000002e300612a4 */ /* 0x000fe8000f8e02ff */
[----:B---3--:R-:W-:Y:S06]  /*5bf0*/  @UP1 UIMAD.WIDE UR4, UR6, 0x4, UR4 ;  /* 0x00000004060418a5 */ /* 0x008fec000f8e0204 */
[----:B-1----:R-:W-:Y:S01]  /*5c00*/  IMAD.U32 R2, RZ, RZ, UR4 ;  /* 0x00000004ff027e24 */ /* 0x002fe2000f8e00ff */
[----:B------:R-:W-:Y:S04]  /*5c10*/  MOV R3, UR5 ;  /* 0x0000000500037c02 */ /* 0x000fe80008000f00 */
[----:B------:R-:W1:Y:S01]  /*5c20*/  @!UP1 LDCU UR4, c[0x0][0x880] ;  /* 0x00011000ff0497ac */ /* 0x000e620008000800 */
[----:B--2--5:R2:W5:Y:S02]  /*5c30*/  @P2 LDG.E R27, desc[UR8][R2.64] ;  /* 0x00000008021b2981 */ /* 0x024564000c1e1900 */
[----:B--2---:R-:W-:Y:S05]  /*5c40*/  HFMA2 R2, -RZ, RZ, 0, 5.9604644775390625e-08 ;  /* 0x00000001ff027431 */ /* 0x004fea00000001ff */
[----:B------:R-:W-:Y:S01]  /*5c50*/  @!P2 PRMT R45, R2, 0x7610, R45 ;  /* 0x00007610022da816 */ /* 0x000fe2000000002d */
[----:B-1----:R-:W-:Y:S07]  /*5c60*/  @!P2 IMAD.U32 R27, RZ, RZ, UR4 ;  /* 0x00000004ff1bae24 */ /* 0x002fee000f8e00ff */
.L_x_106:
[----:B-----5:R-:W-:Y:S01]  /*5c70*/  @!P1 FSETP.EQ.AND P3, PT, R27, RZ, PT ;  /* 0x000000ff1b00920b */ /* 0x020fe20003f62000 */
[----:B------:R-:W-:Y:S01]  /*5c80*/  @!UPT UIADD3 URZ, UPT, UPT, URZ, URZ, URZ ;  /* 0x000000fffffff290 */ /* 0x000fe2000fffe0ff */
[----:B------:R-:W-:Y:S11]  /*5c90*/  @!P1 BRA `(.L_x_107) ;  /* 0x0000000000149947 */ /* 0x000ff60003800000 */
[----:B------:R-:W-:Y:S02]  /*5ca0*/  LOP3.LUT P1, RZ, R45, 0xff, RZ, 0xc0, !PT ;  /* 0x000000ff2dff7812 */ /* 0x000fe4000782c0ff */
[----:B------:R-:W-:Y:S04]  /*5cb0*/  PLOP3.LUT P3, PT, PT, PT, UP1, 0x80, 0x8 ;  /* 0x000000000008781c */ /* 0x000fe80003f6f018 */
[----:B------:R-:W-:Y:S07]  /*5cc0*/  PLOP3.LUT P3, PT, P3, PT, PT, 0x8, 0x80 ;  /* 0x000000000080781c */ /* 0x000fee0001f6e170 */
[----:B------:R-:W-:Y:S11]  /*5cd0*/  @P1 FSETP.EQ.AND P3, PT, R27, RZ, PT ;  /* 0x000000ff1b00120b */ /* 0x000ff60003f62000 */
[----:B------:R-:W-:Y:S02]  /*5ce0*/  @!UPT UIADD3 URZ, UPT, UPT, URZ, URZ, URZ ;  /* 0x000000fffffff290 */ /* 0x000fe4000fffe0ff */
.L_x_107:
[----:B------:R-:W-:Y:S01]  /*5cf0*/  USHF.L.U32 UR43, UR45, 0x6, URZ ;  /* 0x000000062d2b7899 */ /* 0x000fe200080006ff */
[----:B------:R-:W2:Y:S01]  /*5d00*/  SYNCS.PHASECHK.TRANS64.TRYWAIT P1, [UR31+0x1c0], R8 ;  /* 0x0001c008ff0075a7 */ /* 0x000ea2000802111f */
[----:B------:R-:W-:Y:S02]  /*5d10*/  UISETP.NE.AND UP0, UPT, UR56, 0x1, UPT ;  /* 0x000000013800788c */ /* 0x000fe4000bf05270 */
[----:B------:R-:W-:Y:S01]  /*5d20*/  UIMAD.WIDE.U32 UR4, UR43, UR57, URZ ;  /* 0x000000392b0472a5 */ /* 0x000fe2000f8e00ff */
[----:B------:R-:W-:Y:S04]  /*5d30*/  ELECT P2, URZ, PT ;  /* 0x0000000000ff782f */ /* 0x000fe80003840000 */
[----:B------:R-:W-:Y:S02]  /*5d40*/  PLOP3.LUT P2, PT, P3, P2, PT, 0xf2, 0x2f ;  /* 0x00000000002f781c */ /* 0x000fe40001f45e72 */
[----:B------:R-:W-:Y:S02]  /*5d50*/  UMOV UR4, UR5 ;  /* 0x0000000500047c82 */ /* 0x000fe40008000000 */
[----:B------:R-:W-:Y:S04]  /*5d60*/  USHF.R.U32.HI UR4, URZ, UR58, UR4 ;  /* 0x0000003aff047299 */ /* 0x000fe80008011604 */
[----:B------:R-:W-:Y:S02]  /*5d70*/  USEL UR44, UR43, UR4, !UP0 ;  /* 0x000000042b2c7287 */ /* 0x000fe4000c000000 */
[----:B------:R-:W-:Y:S02]  /*5d80*/  UISETP.NE.AND UP0, UPT, UR59, 0x1, UPT ;  /* 0x000000013b00788c */ /* 0x000fe4000bf05270 */
[----:B------:R-:W-:Y:S07]  /*5d90*/  UIMAD.WIDE.U32 UR4, UR44, UR50, URZ ;  /* 0x000000322c0472a5 */ /* 0x000fee000f8e00ff */
[----:B------:R-:W-:Y:S02]  /*5da0*/  UMOV UR4, UR5 ;  /* 0x0000000500047c82 */ /* 0x000fe40008000000 */
[----:B------:R-:W-:Y:S04]  /*5db0*/  USHF.R.U32.HI UR4, URZ, UR51, UR4 ;  /* 0x00000033ff047299 */ /* 0x000fe80008011604 */
[----:B------:R-:W-:Y:S02]  /*5dc0*/  USEL UR45, UR44, UR4, !UP0 ;  /* 0x000000042c2d7287 */ /* 0x000fe4000c000000 */
[----:B------:R-:W-:Y:S02]  /*5dd0*/  UIADD3 UR4, UPT, UPT, -UR44, URZ, URZ ;  /* 0x000000ff2c047290 */ /* 0x000fe4000fffe1ff */
[----:B------:R-:W-:Y:S02]  /*5de0*/  UIADD3 UR5, UPT, UPT, -UR45, URZ, URZ ;  /* 0x000000ff2d057290 */ /* 0x000fe4000fffe1ff */
[----:B------:R-:W-:Y:S02]  /*5df0*/  UIMAD UR43, UR56, UR4, UR43 ;  /* 0x00000004382b72a4 */ /* 0x000fe4000f8e022b */
[----:B------:R-:W-:Y:S01]  /*5e00*/  UIMAD UR44, UR59, UR5, UR44 ;  /* 0x000000053b2c72a4 */ /* 0x000fe2000f8e022c */
[----:B--2---:R-:W-:Y:S11]  /*5e10*/  @!P1 BRA `(.L_x_108) ;  /* 0x0000005000309947 */ /* 0x004ff60003800000 */
.L_x_238:
[----:B-1----:R-:W-:Y:S01]  /*5e20*/  @!P2 IADD3 R3, P1, PT, R12, 0x580, RZ ;  /* 0x000005800c03a810 */ /* 0x002fe20007f3e0ff */
[----:B------:R-:W-:Y:S01]  /*5e30*/  VOTEU.ALL UP0, P2 ;  /* 0x0000000000ff7886 */ /* 0x000fe20001000000 */
[----:B------:R-:W-:Y:S01]  /*5e40*/  UMOV UR9, UR41 ;  /* 0x0000002900097c82 */ /* 0x000fe20008000000 */
[----:B------:R-:W-:Y:S01]  /*5e50*/  UMOV UR11, UR43 ;  /* 0x0000002b000b7c82 */ /* 0x000fe20008000000 */
[----:B------:R-:W-:Y:S01]  /*5e60*/  @!P2 R2UR UR5, R3 ;  /* 0x000000000305a2ca */ /* 0x000fe200000e0000 */
[----:B------:R-:W-:Y:S01]  /*5e70*/  @!P2 IMAD.X R2, RZ, RZ, R13, P1 ;  /* 0x000000ffff02a224 */ /* 0x000fe200008e060d */
[----:B------:R-:W-:Y:S02]  /*5e80*/  @!UP0 UPRMT UR6, URZ, 0x40, URZ ;  /* 0x00000040ff068896 */ /* 0x000fe400080000ff */
[----:B------:R-:W-:Y:S02]  /*5e90*/  @!UP0 UIADD3 UR40, UPT, UPT, UR31, 0x300, URZ ;  /* 0x000003001f288890 */ /* 0x000fe4000fffe0ff */
[----:B------:R-:W-:Y:S01]  /*5ea0*/  @!P2 R2UR UR4, R2 ;  /* 0x000000000204a2ca */ /* 0x000fe200000e0000 */
[----:B------:R-:W-:Y:S02]  /*5eb0*/  @!UP0 UPRMT UR6, UR6, 0x5410, URZ ;  /* 0x0000541006068896 */ /* 0x000fe400080000ff */
[----:B------:R-:W-:Y:S02]  /*5ec0*/  @!UP0 UIADD3 UR10, UPT, UPT, UR42, 0x40, URZ ;  /* 0x000000402a0a8890 */ /* 0x000fe4000fffe0ff */
[----:B------:R-:W-:Y:S02]  /*5ed0*/  @!UP0 UIADD3 UR8, UPT, UPT, UR31, 0xb00, URZ ;  /* 0x00000b001f088890 */ /* 0x000fe4000fffe0ff */
[----:B------:R-:W-:Y:S01]  /*5ee0*/  IMAD.U32 R2, RZ, RZ, UR5 ;  /* 0x00000005ff027e24 */ /* 0x000fe2000f8e00ff */
[----:B------:R-:W-:Y:S01]  /*5ef0*/  VOTEU.ALL UP0, P2 ;  /* 0x0000000000ff7886 */ /* 0x000fe20001000000 */
[----:B------:R-:W-:Y:S01]  /*5f00*/  UMOV UR12, UR44 ;  /* 0x0000002c000c7c82 */ /* 0x000fe20008000000 */
[----:B------:R-:W-:Y:S03]  /*5f10*/  UMOV UR13, UR45 ;  /* 0x0000002d000d7c82 */ /* 0x000fe60008000000 */
[----:B------:R-:W-:Y:S01]  /*5f20*/  IMAD.U32 R3, RZ, RZ, UR4 ;  /* 0x00000004ff037e24 */ /* 0x000fe2000f8e00ff */
[----:B------:R-:W-:Y:S01]  /*5f30*/  @!P2 R2UR UR4, R2 ;  /* 0x000000000204a2ca */ /* 0x000fe200000e0000 */
[----:B------:R-:W-:Y:S03]  /*5f40*/  @!P2 IMAD.MOV.U32 R2, RZ, RZ, 0x1000 ;  /* 0x00001000ff02a424 */ /* 0x000fe600078e00ff */
[----:B------:R-:W-:Y:S11]  /*5f50*/  @!P2 R2UR UR5, R3 ;  /* 0x000000000305a2ca */ /* 0x000ff600000e0000 */
[----:B------:R-:W-:Y:S02]  /*5f60*/  @!UPT UIADD3 URZ, UPT, UPT, URZ, URZ, URZ ;  /* 0x000000fffffff290 */ /* 0x000fe4000fffe0ff */
[----:B------:R1:W-:Y:S01]  /*5f70*/  @!UP0 UTMALDG.4D.IM2COL [UR40], [UR4], UR6 ;  /* 0x00000028040083b4 */ /* 0x0003e20008058006 */
[----:B------:R-:W-:Y:S05]  /*5f80*/  VOTEU.ALL UP0, P2 ;  /* 0x0000000000ff7886 */ /* 0x000fea0001000000 */
[----:B------:R1:W-:Y:S01]  /*5f90*/  @!UP0 UTMALDG.4D.IM2COL [UR8], [UR4], UR6 ;  /* 0x00000008040083b4 */ /* 0x0003e20008058006 */
[----:B------:R1:W-:Y:S01]  /*5fa0*/  @!P2 SYNCS.ARRIVE.TRANS64.RED.A0TR RZ, [UR31+0x1a0], R2 ;  /* 0x0001a002ffffa9a7 */ /* 0x0003e2000830041f */
[----:B------:R-:W-:Y:S01]  /*5fb0*/  SYNCS.ARRIVE.TRANS64.RED.A1T0 RZ, [UR64], RZ ;  /* 0x000000ffffff79a7 */ /* 0x000fe20008100440 */
[----:B------:R-:W2:Y:S02]  /*5fc0*/  SYNCS.PHASECHK.TRANS64.TRYWAIT P1, [UR31+0x1c8], R8 ;  /* 0x0001c808ff0075a7 */ /* 0x000ea4000802111f */
[----:B-12---:R-:W-:Y:S05]  /*5fd0*/  @!P1 BRA `(.L_x_109) ;  /* 0x0000004c00d89947 */ /* 0x006fea0003800000 */
.L_x_240:
[----:B------:R-:W-:Y:S01]  /*5fe0*/  @!P2 IADD3 R3, P1, PT, R12, 0x580, RZ ;  /* 0x000005800c03a810 */ /* 0x000fe20007f3e0ff */
[----:B------:R-:W-:Y:S01]  /*5ff0*/  VOTEU.ALL UP0, P2 ;  /* 0x0000000000ff7886 */ /* 0x000fe20001000000 */
[----:B------:R-:W-:Y:S01]  /*6000*/  UMOV UR35, UR43 ;  /* 0x0000002b00237c82 */ /* 0x000fe20008000000 */
[----:B------:R-:W-:Y:S01]  /*6010*/  UMOV UR36, UR44 ;  /* 0x0000002c00247c82 */ /* 0x000fe20008000000 */
[----:B------:R-:W-:Y:S01]  /*6020*/  @!P2 R2UR UR5, R3 ;  /* 0x000000000305a2ca */ /* 0x000fe200000e0000 */
[----:B-1----:R-:W-:Y:S01]  /*6030*/  @!P2 IMAD.X R2, RZ, RZ, R13, P1 ;  /* 0x000000ffff02a224 */ /* 0x002fe200008e060d */
[----:B------:R-:W-:Y:S02]  /*6040*/  @!UP0 UPRMT UR6, URZ, 0x40, URZ ;  /* 0x00000040ff068896 */ /* 0x000fe400080000ff */
[----:B------:R-:W-:Y:S02]  /*6050*/  @!UP0 UIADD3 UR34, UPT, UPT, UR42, 0x10, URZ ;  /* 0x000000102a228890 */ /* 0x000fe4000fffe0ff */
[----:B------:R-:W-:Y:S01]  /*6060*/  @!P2 R2UR UR4, R2 ;  /* 0x000000000204a2ca */ /* 0x000fe200000e0000 */
[----:B------:R-:W-:Y:S02]  /*6070*/  @!UP0 UIADD3 UR32, UPT, UPT, UR31, 0x1300, URZ ;  /* 0x000013001f208890 */ /* 0x000fe4000fffe0ff */
[----:B------:R-:W-:Y:S02]  /*6080*/  @!UP0 UPRMT UR6, UR6, 0x5410, URZ ;  /* 0x0000541006068896 */ /* 0x000fe400080000ff */
[----:B------:R-:W-:Y:S02]  /*6090*/  @!UP0 UIADD3 UR10, UPT, UPT, UR42, 0x50, URZ ;  /* 0x000000502a0a8890 */ /* 0x000fe4000fffe0ff */
[----:B------:R-:W-:Y:S01]  /*60a0*/  IMAD.U32 R2, RZ, RZ, UR5 ;  /* 0x00000005ff027e24 */ /* 0x000fe2000f8e00ff */
[----:B------:R-:W-:Y:S01]  /*60b0*/  @!UP0 UIADD3 UR8, UPT, UPT, UR31, 0x1b00, URZ ;  /* 0x00001b001f088890 */ /* 0x000fe2000fffe0ff */
[----:B------:R-:W-:Y:S01]  /*60c0*/  VOTEU.ALL UP0, P2 ;  /* 0x0000000000ff7886 */ /* 0x000fe20001000000 */
[----:B------:R-:W-:Y:S01]  /*60d0*/  UMOV UR37, UR45 ;  /* 0x0000002d00257c82 */ /* 0x000fe20008000000 */
[----:B------:R-:W-:Y:S02]  /*60e0*/  UMOV UR9, UR33 ;  /* 0x0000002100097c82 */ /* 0x000fe40008000000 */
[----:B------:R-:W-:Y:S01]  /*60f0*/  IMAD.U32 R3, RZ, RZ, UR4 ;  /* 0x00000004ff037e24 */ /* 0x000fe2000f8e00ff */
[----:B------:R-:W-:Y:S01]  /*6100*/  @!P2 R2UR UR4, R2 ;  /* 0x000000000204a2ca */ /* 0x000fe200000e0000 */
[----:B------:R-:W-:Y:S01]  /*6110*/  @!P2 IMAD.MOV.U32 R2, RZ, RZ, 0x1000 ;  /* 0x00001000ff02a424 */ /* 0x000fe200078e00ff */
[----:B------:R-:W-:Y:S01]  /*6120*/  UMOV UR11, UR43 ;  /* 0x0000002b000b7c82 */ /* 0x000fe20008000000 */
[----:B------:R-:W-:Y:S01]  /*6130*/  UMOV UR12, UR44 ;  /* 0x0000002c000c7c82 */ /* 0x000fe20008000000 */
[----:B------:R-:W-:Y:S01]  /*6140*/  @!P2 R2UR UR5, R3 ;  /* 0x000000000305a2ca */ /* 0x000fe200000e0000 */
[----:B------:R-:W-:Y:S11]  /*6150*/  UMOV UR13, UR45 ;  /* 0x0000002d000d7c82 */ /* 0x000ff60008000000 */
[----:B------:R-:W-:Y:S01]  /*6160*/  @!UPT UIADD3 URZ, UPT, UPT, URZ, URZ, URZ ;  /* 0x000000fffffff290 */ /* 0x000fe2000fffe0ff */
[----:B------:R1:W-:Y:S01]  /*6170*/  @!UP0 UTMALDG.4D.IM2COL [UR32], [UR4], UR6 ;  /* 0x00000020040083b4 */ /* 0x0003e20008058006 */
[----:B------:R-:W-:Y:S05]  /*6180*/  VOTEU.ALL UP0, P2 ;  /* 0x0000000000ff7886 */ /* 0x000fea0001000000 */
[----:B------:R1:W-:Y:S01]  /*6190*/  @!UP0 UTMALDG.4D.IM2COL [UR8], [UR4], UR6 ;  /* 0x00000008040083b4 */ /* 0x0003e20008058006 */
[----:B------:R1:W-:Y:S01]  /*61a0*/  @!P2 SYNCS.ARRIVE.TRANS64.RED.A0TR RZ, [UR31+0x1a8], R2 ;  /* 0x0001a802ffffa9a7 */ /* 0x0003e2000830041f */
[----:B------:R-:W-:Y:S01]  /*61b0*/  SYNCS.ARRIVE.TRANS64.RED.A1T0 RZ, [UR63], RZ ;  /* 0x000000ffffff79a7 */ /* 0x000fe2000810043f */
[----:B------:R-:W2:Y:S02]  /*61c0*/  SYNCS.PHASECHK.TRANS64.TRYWAIT P1, [UR31+0x1d0], R8 ;  /* 0x0001d008ff0075a7 */ /* 0x000ea4000802111f */
[----:B-12---:R-:W-:Y:S05]  /*61d0*/  @!P1 BRA `(.L_x_110) ;  /* 0x0000004c00709947 */ /* 0x006fea0003800000 */
.L_x_242:
[----:B------:R-:W-:Y:S01]  /*61e0*/  @!P2 IADD3 R3, P1, PT, R12, 0x580, RZ ;  /* 0x000005800c03a810 */ /* 0x000fe20007f3e0ff */
[----:B------:R-:W-:Y:S01]  /*61f0*/  VOTEU.ALL UP0, P2 ;  /* 0x0000000000ff7886 */ /* 0x000fe20001000000 */
[----:B------:R-:W-:Y:S01]  /*6200*/  UMOV UR27, UR43 ;  /* 0x0000002b001b7c82 */ /* 0x000fe20008000000 */
[----:B------:R-:W-:Y:S01]  /*6210*/  UMOV UR28, UR44 ;  /* 0x0000002c001c7c82 */ /* 0x000fe20008000000 */
[----:B------:R-:W-:Y:S01]  /*6220*/  @!P2 R2UR UR5, R3 ;  /* 0x000000000305a2ca */ /* 0x000fe200000e0000 */
[----:B-1----:R-:W-:Y:S01]  /*6230*/  @!P2 IMAD.X R2, RZ, RZ, R13, P1 ;  /* 0x000000ffff02a224 */ /* 0x002fe200008e060d */
[----:B------:R-:W-:Y:S01]  /*6240*/  @!UP0 UPRMT UR6, URZ, 0x40, URZ ;  /* 0x00000040ff068896 */ /* 0x000fe200080000ff */
[----:B------:R-:W-:Y:S01]  /*6250*/  @P0 SHF.R.U32.HI R4, RZ, 0x10, R5 ;  /* 0x00000010ff040819 */ /* 0x000fe20000011605 */
[----:B------:R-:W-:Y:S02]  /*6260*/  @!UP0 UIADD3 UR26, UPT, UPT, UR42, 0x20, URZ ;  /* 0x000000202a1a8890 */ /* 0x000fe4000fffe0ff */
[----:B------:R-:W-:Y:S01]  /*6270*/  @!P2 R2UR UR4, R2 ;  /* 0x000000000204a2ca */ /* 0x000fe200000e0000 */
[----:B------:R-:W-:Y:S01]  /*6280*/  @!UP0 UIADD3 UR24, UPT, UPT, UR31, 0x2300, URZ ;  /* 0x000023001f188890 */ /* 0x000fe2000fffe0ff */
[----:B------:R-:W-:Y:S01]  /*6290*/  @P0 R2UR UR48, R4 ;  /* 0x00000000043002ca */ /* 0x000fe200000e0000 */
        /* <DEDUP_REMOVED lines=22> */
.L_x_244:
[----:B------:R-:W-:Y:S01]  /*6400*/  UPLOP3.LUT UP2, UPT, UPT, UPT, UPT, 0x80, 0x8 ;  /* 0x000000000008789c */ /* 0x000fe20003f4f070 */
[----:B------:R-:W-:Y:S01]  /*6410*/  @!P2 IADD3 R3, P0, PT, R12, 0x580, RZ ;  /* 0x000005800c03a810 */ /* 0x000fe20007f1e0ff */
[----:B------:R-:W-:Y:S01]  /*6420*/  UMOV UR19, UR43 ;  /* 0x0000002b00137c82 */ /* 0x000fe20008000000 */
[----:B------:R-:W-:Y:S01]  /*6430*/  UMOV UR20, UR44 ;  /* 0x0000002c00147c82 */ /* 0x000fe20008000000 */
[----:B------:R-:W-:Y:S01]  /*6440*/  UMOV UR21, UR45 ;  /* 0x0000002d00157c82 */ /* 0x000fe20008000000 */
[----:B------:R-:W-:Y:S01]  /*6450*/  @!P2 R2UR UR5, R3 ;  /* 0x000000000305a2ca */ /* 0x000fe200000e0000 */
[----:B-1----:R-:W-:Y:S01]  /*6460*/  @!P2 IMAD.X R2, RZ, RZ, R13, P0 ;  /* 0x000000ffff02a224 */ /* 0x002fe200000e060d */
[----:B------:R-:W-:Y:S01]  /*6470*/  UMOV UR11, UR43 ;  /* 0x0000002b000b7c82 */ /* 0x000fe20008000000 */
[----:B------:R-:W-:Y:S01]  /*6480*/  UMOV UR12, UR44 ;  /* 0x0000002c000c7c82 */ /* 0x000fe20008000000 */
[----:B------:R-:W-:Y:S01]  /*6490*/  VOTEU.ALL UP0, P2 ;  /* 0x0000000000ff7886 */ /* 0x000fe20001000000 */
[----:B------:R-:W-:Y:S01]  /*64a0*/  UMOV UR13, UR45 ;  /* 0x0000002d000d7c82 */ /* 0x000fe20008000000 */
[----:B------:R-:W-:Y:S02]  /*64b0*/  @!P2 R2UR UR4, R2 ;  /* 0x000000000204a2ca */ /* 0x000fe400000e0000 */
[----:B------:R-:W-:Y:S01]  /*64c0*/  R2UR UR24, R47 ;  /* 0x000000002f1872ca */ /* 0x000fe200000e0000 */
[----:B------:R-:W-:Y:S01]  /*64d0*/  @!UP0 UPRMT UR6, URZ, 0x40, URZ ;  /* 0x00000040ff068896 */ /* 0x000fe200080000ff */
[----:B------:R-:W-:Y:S01]  /*64e0*/  R2UR UR7, R48 ;  /* 0x00000000300772ca */ /* 0x000fe200000e0000 */
[----:B------:R-:W-:Y:S01]  /*64f0*/  @!UP0 UIADD3 UR18, UPT, UPT, UR42, 0x30, URZ ;  /* 0x000000302a128890 */ /* 0x000fe2000fffe0ff */
[----:B------:R-:W-:Y:S01]  /*6500*/  LOP3.LUT R10, R10, 0x1, RZ, 0x3c, !PT ;  /* 0x000000010a0a7812 */ /* 0x000fe200078e3cff */
[----:B------:R-:W-:Y:S01]  /*6510*/  IMAD.U32 R2, RZ, RZ, UR5 ;  /* 0x00000005ff027e24 */ /* 0x000fe2000f8e00ff */
[----:B------:R-:W-:Y:S01]  /*6520*/  @!UP0 UIADD3 UR16, UPT, UPT, UR31, 0x3300, URZ ;  /* 0x000033001f108890 */ /* 0x000fe2000fffe0ff */
[----:B------:R-:W-:Y:S01]  /*6530*/  LOP3.LUT R9, R9, 0x1, RZ, 0x3c, !PT ;  /* 0x0000000109097812 */ /* 0x000fe200078e3cff */
[----:B------:R-:W-:Y:S02]  /*6540*/  @!UP0 UIADD3 UR17, UPT, UPT, UR31, 0x1b8, URZ ;  /* 0x000001b81f118890 */ /* 0x000fe4000fffe0ff */
[----:B------:R-:W-:Y:S01]  /*6550*/  @!UP0 UPRMT UR6, UR6, 0x5410, URZ ;  /* 0x0000541006068896 */ /* 0x000fe200080000ff */
[----:B------:R-:W-:Y:S01]  /*6560*/  IMAD.U32 R3, RZ, RZ, UR4 ;  /* 0x00000004ff037e24 */ /* 0x000fe2000f8e00ff */
[----:B------:R-:W-:Y:S01]  /*6570*/  @!P2 R2UR UR4, R2 ;  /* 0x000000000204a2ca */ /* 0x000fe200000e0000 */
[----:B------:R-:W-:Y:S02]  /*6580*/  @!UP0 UIADD3 UR10, UPT, UPT, UR42, 0x70, URZ ;  /* 0x000000702a0a8890 */ /* 0x000fe4000fffe0ff */
[----:B------:R-:W-:Y:S01]  /*6590*/  @!UP0 UIADD3 UR8, UPT, UPT, UR31, 0x3b00, URZ ;  /* 0x00003b001f088890 */ /* 0x000fe2000fffe0ff */
[----:B------:R-:W-:Y:S01]  /*65a0*/  @!P2 R2UR UR5, R3 ;  /* 0x000000000305a2ca */ /* 0x000fe200000e0000 */
[----:B------:R-:W-:Y:S01]  /*65b0*/  VOTEU.ALL UP0, P2 ;  /* 0x0000000000ff7886 */ /* 0x000fe20001000000 */
[----:B------:R-:W-:Y:S01]  /*65c0*/  UMOV UR9, UR17 ;  /* 0x0000001100097c82 */ /* 0x000fe20008000000 */
[----:B------:R-:W-:Y:S10]  /*65d0*/  UIADD3 UR45, UPT, UPT, UR15, UR7, URZ ;  /* 0x000000070f2d7290 */ /* 0x000ff4000fffe0ff */
[----:B------:R1:W-:Y:S01]  /*65e0*/  @!UP0 UTMALDG.4D.IM2COL [UR16], [UR4], UR6 ;  /* 0x00000010040083b4 */ /* 0x0003e20008058006 */
[----:B------:R-:W-:Y:S05]  /*65f0*/  VOTEU.ALL UP0, P2 ;  /* 0x0000000000ff7886 */ /* 0x000fea0001000000 */
[----:B------:R2:W-:Y:S01]  /*6600*/  @!UP0 UTMALDG.4D.IM2COL [UR8], [UR4], UR6 ;  /* 0x00000008040083b4 */ /* 0x0005e20008058006 */
[----:B------:R2:W-:Y:S01]  /*6610*/  @!P2 SYNCS.ARRIVE.TRANS64.RED.A0TR RZ, [UR31+0x1b8], R0 ;  /* 0x0001b800ffffa9a7 */ /* 0x0005e2000830041f */
[----:B------:R-:W-:Y:S01]  /*6620*/  SYNCS.ARRIVE.TRANS64.RED.A1T0 RZ, [UR61], RZ ;  /* 0x000000ffffff79a7 */ /* 0x000fe2000810043d */
[----:B-1----:R-:W-:Y:S01]  /*6630*/  UIADD3 UR20, UPT, UPT, UR14, UR24, URZ ;  /* 0x000000180e147290 */ /* 0x002fe2000fffe0ff */
[----:B------:R-:W-:Y:S11]  /*6640*/  BRA.U UP3, `(.L_x_112) ;  /* 0xffffffed03c47547 */ /* 0x000ff6000b83ffff */
[----:B------:R-:W-:-:S04]  /*6650*/  SHF.L.U32 R2, R10, 0x1f, RZ ;  /* 0x0000001f0a027819 */ /* 0x000fc800000006ff */
[----:B------:R-:W1:Y:S02]  /*6660*/  SYNCS.PHASECHK.TRANS64.TRYWAIT P0, [UR31+0x1c0], R2 ;  /* 0x0001c002ff0075a7 */ /* 0x000e64000800111f */
[----:B-1----:R-:W-:Y:S05]  /*6670*/  @!P0 BRA `(.L_x_113) ;  /* 0x0000004800788947 */ /* 0x002fea0003800000 */
.L_x_246:
[----:B------:R-:W3:Y:S02]  /*6680*/  SYNCS.PHASECHK.TRANS64.TRYWAIT P0, [UR31+0x1c8], R2 ;  /* 0x0001c802ff0075a7 */ /* 0x000ee4000800111f */
[----:B---3--:R-:W-:Y:S05]  /*6690*/  @!P0 BRA `(.L_x_114) ;  /* 0x0000004800888947 */ /* 0x008fea0003800000 */
.L_x_248:
[----:B------:R-:W3:Y:S02]  /*66a0*/  SYNCS.PHASECHK.TRANS64.TRYWAIT P0, [UR31+0x1d0], R2 ;  /* 0x0001d002ff0075a7 */ /* 0x000ee4000800111f */
[----:B---3--:R-:W-:Y:S05]  /*66b0*/  @!P0 BRA `(.L_x_115) ;  /* 0x0000004800988947 */ /* 0x008fea0003800000 */
.L_x_250:
[----:B-12---:R-:W-:-:S07]  /*66c0*/  MOV R0, UR31 ;  /* 0x0000001f00007c02 */ /* 0x006fce0008000f00 */
.L_x_116:
[----:B-1----:R-:W-:-:S04]  /*66d0*/  SHF.L.U32 R2, R10, 0x1f, RZ ;  /* 0x0000001f0a027819 */ /* 0x002fc800000006ff */
[----:B------:R1:W2:Y:S03]  /*66e0*/  SYNCS.PHASECHK.TRANS64.TRYWAIT P0, [R0+URZ+0x1d8], R2 ;  /* 0x0001d802000075a7 */ /* 0x0002a600080011ff */
[----:B--2---:R-:W-:Y:S05]  /*66f0*/  @!P0 NANOSLEEP.SYNCS 0x989680 ;  /* 0x009896800000895d */ /* 0x004fea0003900000 */
[----:B------:R-:W2:Y:S02]  /*6700*/  @!P0 SYNCS.PHASECHK.TRANS64 P0, [R0+URZ+0x1d8], R2 ;  /* 0x0001d802000085a7 */ /* 0x000ea400080010ff */
[----:B--2---:R-:W-:Y:S05]  /*6710*/  @P0 EXIT ;  /* 0x000000000000094d */ /* 0x004fea0003800000 */
[----:B------:R-:W-:Y:S05]  /*6720*/  BRA `(.L_x_116) ;  /* 0xfffffffc00e87947 */ /* 0x000fea000383ffff */
.L_x_101:
[----:B------:R-:W-:-:S06]  /*6730*/  UISETP.GE.AND UP0, UPT, UR18, 0x4, UPT ;  /* 0x000000041200788c */ /* 0x000fcc000bf06270 */
[----:B------:R-:W-:-:S13]  /*6740*/  PLOP3.LUT P0, PT, PT, PT, UP0, 0x80, 0x8 ;  /* 0x000000000008781c */ /* 0x000fda0003f0f008 */
[----:B-1----:R-:W-:Y:S05]  /*6750*/  @!P0 EXIT ;  /* 0x000000000000894d */ /* 0x002fea0003800000 */
[----:B------:R-:W1:Y:S08]  /*6760*/  S2UR UR4, SR_CgaCtaId ;  /* 0x00000000000479c3 */ /* 0x000e700000008800 */
[----:B------:R-:W-:Y:S01]  /*6770*/  BAR.SYNC.DEFER_BLOCKING 0x6, 0xa0 ;  /* 0x0182800000007b1d */ /* 0x000fe20000010000 */
[C---:B------:R-:W-:Y:S01]  /*6780*/  IMAD.SHL.U32 R44, R55.reuse, 0x10, RZ ;  /* 0x00000010372c7824 */ /* 0x040fe200078e00ff */
[----:B------:R-:W-:Y:S01]  /*6790*/  SHF.L.U32 R23, R55, 0x10, RZ ;  /* 0x0000001037177819 */ /* 0x000fe200000006ff */
[----:B------:R-:W-:-:S02]  /*67a0*/  IMAD.SHL.U32 R0, R46, 0x200, RZ ;  /* 0x000002002e007824 */ /* 0x000fc400078e00ff */
[----:B------:R-:W-:Y:S02]  /*67b0*/  HFMA2 R51, -RZ, RZ, 0, 0 ;  /* 0x00000000ff337431 */ /* 0x000fe400000001ff */
[----:B------:R-:W-:Y:S01]  /*67c0*/  IMAD.SHL.U32 R4, R55, 0x2, RZ ;  /* 0x0000000237047824 */ /* 0x000fe200078e00ff */
[----:B------:R-:W-:Y:S01]  /*67d0*/  UMOV UR44, 0x400 ;  /* 0x00000400002c7882 */ /* 0x000fe20000000000 */
[----:B------:R-:W2:Y:S01]  /*67e0*/  LDC.64 R42, c[0x0][0x8b0] ;  /* 0x00022c00ff2a7b82 */ /* 0x000ea20000000a00 */
[C---:B------:R-:W-:Y:S01]  /*67f0*/  LOP3.LUT R54, R44.reuse, 0x5b0, RZ, 0xc0, !PT ;  /* 0x000005b02c367812 */ /* 0x040fe200078ec0ff */
[----:B------:R-:W-:Y:S01]  /*6800*/  IMAD.MOV.U32 R53, RZ, RZ, 0x1 ;  /* 0x00000001ff357424 */ /* 0x000fe200078e00ff */
[----:B------:R-:W-:Y:S01]  /*6810*/  LOP3.LUT R5, R44, 0x40, RZ, 0xc0, !PT ;  /* 0x000000402c057812 */ /* 0x000fe200078ec0ff */
[----:B------:R-:W-:Y:S01]  /*6820*/  IMAD.MOV.U32 R22, RZ, RZ, RZ ;  /* 0x000000ffff167224 */ /* 0x000fe200078e00ff */
[----:B------:R-:W-:Y:S01]  /*6830*/  LOP3.LUT R54, R54, 0x200, R0, 0xf8, !PT ;  /* 0x0000020036367812 */ /* 0x000fe200078ef800 */
[----:B------:R-:W-:Y:S01]  /*6840*/  IMAD.SHL.U32 R0, R46, 0x200000, RZ ;  /* 0x002000002e007824 */ /* 0x000fe200078e00ff */
[----:B------:R-:W-:Y:S01]  /*6850*/  LOP3.LUT R4, R5, 0x8, R4, 0xf8, !PT ;  /* 0x0000000805047812 */ /* 0x000fe200078ef804 */
[----:B------:R-:W3:Y:S01]  /*6860*/  LDC.64 R40, c[0x0][0x8a8] ;  /* 0x00022a00ff287b82 */ /* 0x000ee20000000a00 */
[----:B------:R-:W-:Y:S01]  /*6870*/  LOP3.LUT P0, RZ, R44, 0x40, RZ, 0xc0, !PT ;  /* 0x000000402cff7812 */ /* 0x000fe2000780c0ff */
[----:B------:R-:W-:Y:S01]  /*6880*/  IMAD.MOV.U32 R52, RZ, RZ, RZ ;  /* 0x000000ffff347224 */ /* 0x000fe200078e00ff */
[----:B------:R-:W-:Y:S01]  /*6890*/  LOP3.LUT R0, R0, 0x200000, RZ, 0xc0, !PT ;  /* 0x0020000000007812 */ /* 0x000fe200078ec0ff */
[----:B------:R-:W4:Y:S01]  /*68a0*/  LDCU UR57, c[0x0][0x370] ;  /* 0x00006e00ff3977ac */ /* 0x000f220008000800 */
[----:B------:R-:W-:-:S02]  /*68b0*/  LOP3.LUT R54, R54, R4, RZ, 0xfc, !PT ;  /* 0x0000000436367212 */ /* 0x000fc400078efcff */
[----:B------:R-:W-:Y:S01]  /*68c0*/  LOP3.LUT R23, R0, 0x400000, R23, 0xf8, !PT ;  /* 0x0040000000177812 */ /* 0x000fe200078ef817 */
[----:B-1----:R-:W-:Y:S01]  /*68d0*/  ULEA UR44, UR4, UR44, 0x18 ;  /* 0x0000002c042c7291 */ /* 0x002fe2000f8ec0ff */
[----:B------:R-:W-:Y:S01]  /*68e0*/  P2R R0, PR, RZ, 0x1 ;  /* 0x00000001ff007803 */ /* 0x000fe20000000000 */
[----:B------:R-:W1:Y:S01]  /*68f0*/  LDCU.128 UR4, c[0x0][0xa80] ;  /* 0x00015000ff0477ac */ /* 0x000e620008000c00 */
[----:B------:R-:W-:Y:S01]  /*6900*/  LOP3.LUT R55, R55, 0x60, RZ, 0xc0, !PT ;  /* 0x0000006037377812 */ /* 0x000fe200078ec0ff */
[----:B------:R-:W2:Y:S05]  /*6910*/  LDCU.64 UR62, c[0x0][0x348] ;  /* 0x00006900ff3e77ac */ /* 0x000eaa0008000a00 */
[----:B------:R-:W4:Y:S01]  /*6920*/  LDS R2, [UR44+0x240] ;  /* 0x0002402cff027984 */ /* 0x000f220008000800 */
[----:B------:R-:W2:Y:S01]  /*6930*/  LDCU UR42, c[0x0][0xb0c] ;  /* 0x00016180ff2a77ac */ /* 0x000ea20008000800 */
[----:B------:R-:W2:Y:S01]  /*6940*/  LDCU UR38, c[0x0][0xb30] ;  /* 0x00016600ff2677ac */ /* 0x000ea20008000800 */
[----:B------:R-:W2:Y:S01]  /*6950*/  LDCU.64 UR50, c[0x0][0x888] ;  /* 0x00011100ff3277ac */ /* 0x000ea20008000a00 */
[----:B-1----:R-:W-:Y:S01]  /*6960*/  IMAD.U32 R59, RZ, RZ, UR4 ;  /* 0x00000004ff3b7e24 */ /* 0x002fe2000f8e00ff */
[----:B------:R-:W-:Y:S01]  /*6970*/  MOV R56, UR7 ;  /* 0x0000000700387c02 */ /* 0x000fe20008000f00 */
[----:B------:R-:W-:Y:S01]  /*6980*/  UIADD3 UR4, UPT, UPT, UR44, 0x300, URZ ;  /* 0x000003002c047890 */ /* 0x000fe2000fffe0ff */
[----:B------:R-:W-:Y:S01]  /*6990*/  IMAD.U32 R58, RZ, RZ, UR5 ;  /* 0x00000005ff3a7e24 */ /* 0x000fe2000f8e00ff */
[----:B------:R-:W1:Y:S01]  /*69a0*/  LDCU.64 UR40, c[0x0][0xb28] ;  /* 0x00016500ff2877ac */ /* 0x000e620008000a00 */
[----:B------:R-:W-:-:S03]  /*69b0*/  IMAD.U32 R57, RZ, RZ, UR6 ;  /* 0x00000006ff397e24 */ /* 0x000fc6000f8e00ff */
[----:B------:R-:W-:Y:S01]  /*69c0*/  IMAD.U32 R50, RZ, RZ, UR4 ;  /* 0x00000004ff327e24 */ /* 0x000fe2000f8e00ff */
[----:B------:R-:W1:Y:S01]  /*69d0*/  LDCU.64 UR60, c[0x0][0x890] ;  /* 0x00011200ff3c77ac */ /* 0x000e620008000a00 */
[----:B------:R-:W1:Y:S01]  /*69e0*/  LDCU.128 UR52, c[0x0][0xb10] ;  /* 0x00016200ff3477ac */ /* 0x000e620008000c00 */
[----:B------:R-:W1:Y:S01]  /*69f0*/  LDCU UR56, c[0x0][0x374] ;  /* 0x00006e80ff3877ac */ /* 0x000e620008000800 */
[----:B------:R-:W-:Y:S01]  /*6a00*/  UMOV UR49, URZ ;  /* 0x000000ff00317c82 */ /* 0x000fe20008000000 */
[----:B------:R-:W-:Y:S01]  /*6a10*/  UMOV UR47, URZ ;  /* 0x000000ff002f7c82 */ /* 0x000fe20008000000 */
[C---:B----4-:R-:W-:Y:S01]  /*6a20*/  VIADD R3, R2.reuse, 0x40 ;  /* 0x0000004002037836 */ /* 0x050fe20000000000 */
[----:B------:R-:W-:-:S04]  /*6a30*/  LOP3.LUT R2, R2, 0xffff, RZ, 0xc0, !PT ;  /* 0x0000ffff02027812 */ /* 0x000fc800078ec0ff */
[----:B------:R-:W-:-:S05]  /*6a40*/  LOP3.LUT R3, R3, 0xffff, RZ, 0xc0, !PT ;  /* 0x0000ffff03037812 */ /* 0x000fca00078ec0ff */
[----:B-123--:R4:W-:Y:S02]  /*6a50*/  STL.64 [R1], R2 ;  /* 0x0000000201007387 */ /* 0x00e9e40000100a00 */
.L_x_160:
[----:B----4-:R-:W-:Y:S04]  /*6a60*/  SHF.L.U32 R2, R51, 0x1f, RZ ;  /* 0x0000001f33027819 */ /* 0x010fe800000006ff */
[----:B-1----:R-:W1:Y:S02]  /*6a70*/  SYNCS.PHASECHK.TRANS64.TRYWAIT P0, [UR44+0x1f0], R2 ;  /* 0x0001f002ff0075a7 */ /* 0x002e64000800112c */
[----:B-1----:R-:W-:Y:S05]  /*6a80*/  @!P0 BRA `(.L_x_117) ;  /* 0x0000004400bc8947 */ /* 0x002fea0003800000 */
.L_x_252:
[----:B-1----:R-:W-:Y:S01]  /*6a90*/  LEA R2, R22, UR43, 0x2 ;  /* 0x0000002b16027c11 */ /* 0x002fe2000f8e10ff */
[----:B------:R-:W1:Y:S01]  /*6aa0*/  LDS.128 R4, [UR44+0x230] ;  /* 0x0002302cff047984 */ /* 0x000e620008000c00 */
[----:B------:R-:W-:Y:S02]  /*6ab0*/  UIADD3 UR4, UPT, UPT, UR44, 0x1f8, URZ ;  /* 0x000001f82c047890 */ /* 0x000fe4000fffe0ff */
[----:B------:R-:W-:Y:S01]  /*6ac0*/  UISETP.GE.AND UP0, UPT, UR39, 0x1, UPT ;  /* 0x000000012700788c */ /* 0x000fe2000bf06270 */
[----:B------:R-:W-:Y:S01]  /*6ad0*/  @!PT LDS RZ, [RZ] ;  /* 0x00000000fffff984 */ /* 0x000fe20000000800 */
[----:B------:R-:W-:Y:S01]  /*6ae0*/  @!PT LDS RZ, [RZ] ;  /* 0x00000000fffff984 */ /* 0x000fe20000000800 */
[----:B------:R-:W-:Y:S01]  /*6af0*/  @!PT LDS RZ, [RZ] ;  /* 0x00000000fffff984 */ /* 0x000fe20000000800 */
[----:B------:R-:W-:Y:S01]  /*6b00*/  @!PT LDS RZ, [RZ] ;  /* 0x00000000fffff984 */ /* 0x000fe20000000800 */
[----:B------:R2:W-:Y:S06]  /*6b10*/  MEMBAR.ALL.CTA ;  /* 0x0000000000007992 */ /* 0x0005ec0000008000 */
[----:B--2---:R-:W2:Y:S01]  /*6b20*/  FENCE.VIEW.ASYNC.S ;  /* 0x00000000000073c6 */ /* 0x004ea20000000000 */
[----:B------:R-:W-:Y:S09]  /*6b30*/  UPRMT UR4, URZ, 0x654, UR4 ;  /* 0x00000654ff047896 */ /* 0x000ff20008000004 */
[----:B--2---:R-:W-:Y:S01]  /*6b40*/  SYNCS.ARRIVE.TRANS64.RED.A1T0 RZ, [UR4], RZ ;  /* 0x000000ffffff79a7 */ /* 0x004fe20008100404 */
[----:B------:R-:W5:Y:S01]  /*6b50*/  LDL R2, [R2] ;  /* 0x0000000002027983 */ /* 0x000f620000100800 */
[----:B-1----:R-:W-:Y:S11]  /*6b60*/  LOP3.LUT P0, RZ, R6, 0x1, RZ, 0xc0, !PT ;  /* 0x0000000106ff7812 */ /* 0x002ff6000780c0ff */
[----:B------:R-:W-:Y:S02]  /*6b70*/  @!UPT UIADD3 URZ, UPT, UPT, URZ, URZ, URZ ;  /* 0x000000fffffff290 */ /* 0x000fe4000fffe0ff */
[----:B------:R-:W-:Y:S01]  /*6b80*/  VOTEU.ANY UP1, P0 ;  /* 0x0000000000ff7886 */ /* 0x000fe20000020100 */
[----:B------:R-:W-:Y:S01]  /*6b90*/  PLOP3.LUT P0, PT, PT, PT, UP1, 0x80, 0x8 ;  /* 0x000000000008781c */ /* 0x000fe20003f0f018 */
[----:B------:R-:W-:Y:S11]  /*6ba0*/  UP2UR UR58, UPR, URZ, 0x2 ;  /* 0x00000002ff3a7883 */ /* 0x000ff60008000000 */
[----:B------:R-:W-:Y:S01]  /*6bb0*/  @!UPT UIADD3 URZ, UPT, UPT, URZ, URZ, URZ ;  /* 0x000000fffffff290 */ /* 0x000fe2000fffe0ff */
[----:B------:R-:W-:Y:S02]  /*6bc0*/  @P0 MOV R3, R4 ;  /* 0x0000000400030202 */ /* 0x000fe40000000f00 */
[----:B------:R-:W-:Y:S02]  /*6bd0*/  @P0 LOP3.LUT R0, R5, 0xffff, RZ, 0xc0, !PT ;  /* 0x0000ffff05000812 */ /* 0x000fe400078ec0ff */
[----:B------:R-:W-:Y:S02]  /*6be0*/  @P0 R2UR UR5, R3 ;  /* 0x00000000030502ca */ /* 0x000fe400000e0000 */
[----:B------:R-:W-:Y:S11]  /*6bf0*/  @P0 R2UR UR4, R0 ;  /* 0x00000000000402ca */ /* 0x000ff600000e0000 */
[----:B------:R-:W-:Y:S02]  /*6c00*/  @UP1 UMOV UR37, UR5 ;  /* 0x0000000500251c82 */ /* 0x000fe40008000000 */
[----:B------:R-:W-:Y:S01]  /*6c10*/  @UP1 UMOV UR36, UR4 ;  /* 0x0000000400241c82 */ /* 0x000fe20008000000 */
[----:B------:R-:W-:Y:S05]  /*6c20*/  BRA.U !UP0, `(.L_x_118) ;  /* 0x0000000108cc7547 */ /* 0x000fea000b800000 */
[----:B------:R-:W1:Y:S01]  /*6c30*/  LDCU UR9, c[0x0][0xb20] ;  /* 0x00016400ff0977ac */ /* 0x000e620008000800 */
[----:B------:R-:W-:Y:S02]  /*6c40*/  UIMAD.WIDE.U32 UR4, UR56, UR55, URZ ;  /* 0x00000037380472a5 */ /* 0x000fe4000f8e00ff */
[----:B------:R-:W-:Y:S02]  /*6c50*/  UIMAD.WIDE.U32 UR6, UR57, UR52, URZ ;  /* 0x00000034390672a5 */ /* 0x000fe4000f8e00ff */
[----:B------:R-:W-:Y:S02]  /*6c60*/  UIMAD.WIDE.U32 UR10, UR36, UR55, URZ ;  /* 0x00000037240a72a5 */ /* 0x000fe4000f8e00ff */
[----:B------:R-:W-:Y:S02]  /*6c70*/  UISETP.NE.AND UP0, UPT, UR54, 0x1, UPT ;  /* 0x000000013600788c */ /* 0x000fe4000bf05270 */
[----:B------:R-:W-:Y:S02]  /*6c80*/  UISETP.NE.AND UP1, UPT, UR42, 0x1, UPT ;  /* 0x000000012a00788c */ /* 0x000fe4000bf25270 */
[----:B------:R-:W-:Y:S02]  /*6c90*/  UISETP.NE.AND UP2, UPT, UR39, 0x1, UPT ;  /* 0x000000012700788c */ /* 0x000fe4000bf45270 */
[----:B------:R-:W-:Y:S01]  /*6ca0*/  UIMAD.WIDE.U32 UR12, UR37, UR52, URZ ;  /* 0x00000034250c72a5 */ /* 0x000fe2000f8e00ff */
[----:B------:R-:W-:Y:S01]  /*6cb0*/  UMOV UR4, UR5 ;  /* 0x0000000500047c82 */ /* 0x000fe20008000000 */
[----:B------:R-:W-:Y:S01]  /*6cc0*/  UMOV UR6, UR11 ;  /* 0x0000000b00067c82 */ /* 0x000fe20008000000 */
[----:B-1----:R-:W-:Y:S03]  /*6cd0*/  USHF.R.U32.HI UR8, URZ, UR9, UR4 ;  /* 0x00000009ff087299 */ /* 0x002fe60008011604 */
[----:B------:R-:W-:Y:S02]  /*6ce0*/  UMOV UR4, UR7 ;  /* 0x0000000700047c82 */ /* 0x000fe40008000000 */
[----:B------:R-:W-:Y:S02]  /*6cf0*/  USHF.R.U32.HI UR5, URZ, UR53, UR4 ;  /* 0x00000035ff057299 */ /* 0x000fe40008011604 */
[----:B------:R-:W-:Y:S02]  /*6d00*/  USEL UR4, UR56, UR8, !UP0 ;  /* 0x0000000838047287 */ /* 0x000fe4000c000000 */
[----:B------:R-:W-:Y:S02]  /*6d10*/  USHF.R.U32.HI UR8, URZ, UR9, UR6 ;  /* 0x00000009ff087299 */ /* 0x000fe40008011606 */
[----:B------:R-:W-:Y:S02]  /*6d20*/  UIMAD.WIDE.U32 UR6, UR4, UR40, URZ ;  /* 0x00000028040672a5 */ /* 0x000fe4000f8e00ff */
[----:B------:R-:W-:Y:S02]  /*6d30*/  USEL UR9, UR57, UR5, !UP1 ;  /* 0x0000000539097287 */ /* 0x000fe4000c800000 */
[----:B------:R-:W-:Y:S02]  /*6d40*/  USEL UR8, UR36, UR8, !UP0 ;  /* 0x0000000824087287 */ /* 0x000fe4000c000000 */
[----:B------:R-:W-:Y:S01]  /*6d50*/  UIMAD.WIDE.U32 UR10, UR9, UR40, URZ ;  /* 0x00000028090a72a5 */ /* 0x000fe2000f8e00ff */
[----:B------:R-:W-:Y:S01]  /*6d60*/  UMOV UR6, UR7 ;  /* 0x0000000700067c82 */ /* 0x000fe20008000000 */
[----:B------:R-:W-:Y:S01]  /*6d70*/  UMOV UR5, UR13 ;  /* 0x0000000d00057c82 */ /* 0x000fe20008000000 */
[----:B------:R-:W-:Y:S02]  /*6d80*/  @UP2 USHF.R.U32.HI UR4, URZ, UR41, UR6 ;  /* 0x00000029ff042299 */ /* 0x000fe40008011606 */
[----:B------:R-:W-:Y:S02]  /*6d90*/  USHF.R.U32.HI UR5, URZ, UR53, UR5 ;  /* 0x00000035ff057299 */ /* 0x000fe40008011605 */
[----:B------:R-:W-:Y:S02]  /*6da0*/  UIMAD UR4, UR39, UR4, URZ ;  /* 0x00000004270472a4 */ /* 0x000fe4000f8e02ff */
[----:B------:R-:W-:Y:S02]  /*6db0*/  USEL UR5, UR37, UR5, !UP1 ;  /* 0x0000000525057287 */ /* 0x000fe4000c800000 */
[----:B------:R-:W-:Y:S01]  /*6dc0*/  UISETP.GE.AND UP0, UPT, UR8, UR4, UPT ;  /* 0x000000040800728c */ /* 0x000fe2000bf06270 */
[----:B------:R-:W-:Y:S01]  /*6dd0*/  UMOV UR6, UR11 ;  /* 0x0000000b00067c82 */ /* 0x000fe20008000000 */
[----:B------:R-:W-:Y:S02]  /*6de0*/  UIMAD.WIDE.U32 UR10, UR8, UR40, URZ ;  /* 0x00000028080a72a5 */ /* 0x000fe4000f8e00ff */
[----:B------:R-:W-:Y:S04]  /*6df0*/  @UP2 USHF.R.U32.HI UR9, URZ, UR41, UR6 ;  /* 0x00000029ff092299 */ /* 0x000fe80008011606 */
[----:B------:R-:W-:Y:S01]  /*6e00*/  UIMAD UR6, UR39, UR9, URZ ;  /* 0x00000009270672a4 */ /* 0x000fe2000f8e02ff */
[----:B------:R-:W-:Y:S03]  /*6e10*/  UMOV UR4, UR11 ;  /* 0x0000000b00047c82 */ /* 0x000fe60008000000 */
[----:B------:R-:W-:Y:S02]  /*6e20*/  UISETP.GE.OR UP0, UPT, UR5, UR6, UP0 ;  /* 0x000000060500728c */ /* 0x000fe40008706670 */
[----:B------:R-:W-:Y:S02]  /*6e30*/  USHF.R.U32.HI UR4, URZ, UR41, UR4 ;  /* 0x00000029ff047299 */ /* 0x000fe40008011604 */
[----:B------:R-:W-:Y:S02]  /*6e40*/  UIMAD.WIDE.U32 UR6, UR5, UR40, URZ ;  /* 0x00000028050672a5 */ /* 0x000fe4000f8e00ff */
[----:B------:R-:W-:Y:S02]  /*6e50*/  USEL UR11, UR8, UR4, !UP2 ;  /* 0x00000004080b7287 */ /* 0x000fe4000d000000 */
[----:B------:R-:W-:Y:S02]  /*6e60*/  UIADD3 UR6, UPT, UPT, -UR5, URZ, URZ ;  /* 0x000000ff05067290 */ /* 0x000fe4000fffe1ff */
[----:B------:R-:W-:Y:S02]  /*6e70*/  UIADD3 UR10, UPT, UPT, -UR11, URZ, URZ ;  /* 0x000000ff0b0a7290 */ /* 0x000fe4000fffe1ff */
[----:B------:R-:W-:Y:S02]  /*6e80*/  UIMAD UR6, UR42, UR6, UR37 ;  /* 0x000000062a0672a4 */ /* 0x000fe4000f8e0225 */
[----:B------:R-:W-:Y:S01]  /*6e90*/  UIMAD UR10, UR39, UR10, UR8 ;  /* 0x0000000a270a72a4 */ /* 0x000fe2000f8e0208 */
[----:B------:R-:W-:Y:S01]  /*6ea0*/  @!UP0 UMOV UR4, UR7 ;  /* 0x0000000700048c82 */ /* 0x000fe20008000000 */
[----:B------:R-:W-:Y:S02]  /*6eb0*/  UIADD3 UR7, UPT, UPT, -UR8, URZ, URZ ;  /* 0x000000ff08077290 */ /* 0x000fe4000fffe1ff */
[----:B------:R-:W-:Y:S04]  /*6ec0*/  @!UP0 USHF.R.U32.HI UR4, URZ, UR41, UR4 ;  /* 0x00000029ff048299 */ /* 0x000fe80008011604 */
[----:B------:R-:W-:Y:S04]  /*6ed0*/  @!UP0 USEL UR4, UR5, UR4, !UP2 ;  /* 0x0000000405048287 */ /* 0x000fe8000d000000 */
[----:B------:R-:W-:Y:S02]  /*6ee0*/  @!UP0 UIMAD UR9, UR9, UR10, UR4 ;  /* 0x0000000a090982a4 */ /* 0x000fe4000f8e0204 */
[----:B------:R-:W-:Y:S02]  /*6ef0*/  @!UP0 UIADD3 UR10, UPT, UPT, UR11, -UR4, URZ ;  /* 0x800000040b0a8290 */ /* 0x000fe4000fffe0ff */
[----:B------:R-:W-:Y:S02]  /*6f00*/  UIMAD UR4, UR54, UR7, UR36 ;  /* 0x00000007360472a4 */ /* 0x000fe4000f8e0224 */
[----:B------:R-:W-:Y:S03]  /*6f10*/  @!UP0 UIMAD UR8, UR10, UR39, UR5 ;  /* 0x000000270a0882a4 */ /* 0x000fe6000f8e0205 */
[----:B------:R-:W-:Y:S02]  /*6f20*/  @!UP0 UMOV UR5, UR9 ;  /* 0x0000000900058c82 */ /* 0x000fe40008000000 */
[----:B------:R-:W-:Y:S02]  /*6f30*/  UIMAD UR37, UR5, UR42, UR6 ;  /* 0x0000002a052572a4 */ /* 0x000fe4000f8e0206 */
[----:B------:R-:W-:Y:S11]  /*6f40*/  UIMAD UR36, UR8, UR54, UR4 ;  /* 0x00000036082472a4 */ /* 0x000ff6000f8e0204 */
[----:B------:R-:W-:Y:S01]  /*6f50*/  @!UPT UIADD3 URZ, UPT, UPT, URZ, URZ, URZ ;  /* 0x000000fffffff290 */ /* 0x000fe2000fffe0ff */
.L_x_118:
[----:B------:R-:W-:Y:S01]  /*6f60*/  UISETP.NE.AND UP0, UPT, UR38, 0x1, UPT ;  /* 0x000000012600788c */ /* 0x000fe2000bf05270 */
[----:B------:R-:W-:Y:S01]  /*6f70*/  @P0 SHF.R.U32.HI R4, RZ, 0x10, R5 ;  /* 0x00000010ff040819 */ /* 0x000fe20000011605 */
[----:B------:R-:W-:Y:S01]  /*6f80*/  USHF.L.U32 UR46, UR20, 0x7, URZ ;  /* 0x00000007142e7899 */ /* 0x000fe200080006ff */
[----:B------:R-:W-:Y:S02]  /*6f90*/  BSSY.RECONVERGENT B6, `(.L_x_119) ;  /* 0x0000034000067945 */ /* 0x000fe40003800200 */
[----:B------:R-:W-:Y:S02]  /*6fa0*/  @P0 R2UR UR59, R4 ;  /* 0x00000000043b02ca */ /* 0x000fe400000e0000 */
[----:B------:R-:W-:Y:S04]  /*6fb0*/  LOP3.LUT P0, RZ, R50, 0x90, RZ, 0xc0, !PT ;  /* 0x0000009032ff7812 */ /* 0x000fe8000780c0ff */
[----:B------:R-:W1:Y:S01]  /*6fc0*/  @!UP0 LDCU.128 UR12, c[0x0][0xb10] ;  /* 0x00016200ff0c87ac */ /* 0x000e620008000c00 */
[----:B------:R-:W2:Y:S01]  /*6fd0*/  @!UP0 LDCU UR5, c[0x0][0xb0c] ;  /* 0x00016180ff0587ac */ /* 0x000ea20008000800 */
[----:B------:R-:W3:Y:S01]  /*6fe0*/  @!UP0 LDCU UR10, c[0x0][0xb20] ;  /* 0x00016400ff0a87ac */ /* 0x000ee20008000800 */
[----:B-1----:R-:W-:Y:S02]  /*6ff0*/  UIMAD.WIDE.U32 UR8, UR37, UR12, URZ ;  /* 0x0000000c250872a5 */ /* 0x002fe4000f8e00ff */
[----:B------:R-:W-:Y:S02]  /*7000*/  UIMAD.WIDE.U32 UR6, UR36, UR15, URZ ;  /* 0x0000000f240672a5 */ /* 0x000fe4000f8e00ff */
[----:B------:R-:W-:Y:S03]  /*7010*/  @!UP0 UISETP.NE.AND UP1, UPT, UR14, 0x1, UPT ;  /* 0x000000010e00888c */ /* 0x000fe6000bf25270 */
[----:B------:R-:W-:Y:S01]  /*7020*/  @!UP0 UMOV UR4, UR9 ;  /* 0x0000000900048c82 */ /* 0x000fe20008000000 */
[----:B--2---:R-:W-:Y:S02]  /*7030*/  @!UP0 UISETP.NE.AND UP2, UPT, UR5, 0x1, UPT ;  /* 0x000000010500888c */ /* 0x004fe4000bf45270 */
[----:B------:R-:W-:Y:S01]  /*7040*/  @!UP0 USHF.R.U32.HI UR4, URZ, UR13, UR4 ;  /* 0x0000000dff048299 */ /* 0x000fe20008011604 */
[----:B------:R-:W-:Y:S02]  /*7050*/  @!UP0 UMOV UR6, UR7 ;  /* 0x0000000700068c82 */ /* 0x000fe40008000000 */
[----:B---3--:R-:W-:Y:S02]  /*7060*/  @!UP0 USHF.R.U32.HI UR6, URZ, UR10, UR6 ;  /* 0x0000000aff068299 */ /* 0x008fe40008011606 */
[----:B------:R-:W-:Y:S02]  /*7070*/  @!UP0 USEL UR7, UR37, UR4, !UP2 ;  /* 0x0000000425078287 */ /* 0x000fe4000d000000 */
[----:B------:R-:W-:Y:S04]  /*7080*/  @!UP0 USEL UR6, UR36, UR6, !UP1 ;  /* 0x0000000624068287 */ /* 0x000fe8000c800000 */
[----:B------:R-:W-:Y:S02]  /*7090*/  @!UP0 UIADD3 UR4, UPT, UPT, -UR7, UR6, URZ ;  /* 0x0000000607048290 */ /* 0x000fe4000fffe1ff */
[----:B------:R-:W-:Y:S02]  /*70a0*/  @!UP0 UIADD3 UR6, UPT, UPT, UR7, -UR6, URZ ;  /* 0x8000000607068290 */ /* 0x000fe4000fffe0ff */
[----:B------:R-:W-:Y:S02]  /*70b0*/  @!UP0 UIMAD UR37, UR4, UR5, UR37 ;  /* 0x00000005042582a4 */ /* 0x000fe4000f8e0225 */
[----:B------:R-:W-:Y:S01]  /*70c0*/  @!UP0 UIMAD UR36, UR6, UR14, UR36 ;  /* 0x0000000e062482a4 */ /* 0x000fe2000f8e0224 */
[----:B------:R-:W-:Y:S11]  /*70d0*/  @!P0 BRA `(.L_x_120) ;  /* 0x00000000007c8947 */ /* 0x000ff60003800000 */
[----:B------:R-:W1:Y:S01]  /*70e0*/  LDCU.64 UR8, c[0x4][0x80] ;  /* 0x01001000ff0877ac */ /* 0x000e620008000a00 */
[----:B------:R-:W-:Y:S01]  /*70f0*/  MOV R16, 0x0 ;  /* 0x0000000000107802 */ /* 0x000fe20000000f00 */
[----:B------:R-:W-:Y:S02]  /*7100*/  HFMA2 R12, -RZ, RZ, 0, 5.9604644775390625e-08 ;  /* 0x00000001ff0c7431 */ /* 0x000fe400000001ff */
[----:B------:R-:W-:Y:S01]  /*7110*/  IMAD.MOV.U32 R8, RZ, RZ, 0x70 ;  /* 0x00000070ff087424 */ /* 0x000fe200078e00ff */
[----:B------:R2:W3:Y:S01]  /*7120*/  LDC.64 R14, c[0x4][R16] ;  /* 0x01000000100e7b82 */ /* 0x0004e20000000a00 */
[----:B------:R-:W4:Y:S01]  /*7130*/  LDCU.64 UR6, c[0x4][0x88] ;  /* 0x01001100ff0677ac */ /* 0x000f220008000a00 */
[----:B------:R-:W-:Y:S01]  /*7140*/  IMAD.MOV.U32 R13, RZ, RZ, RZ ;  /* 0x000000ffff0d7224 */ /* 0x000fe200078e00ff */
[----:B------:R-:W2:Y:S01]  /*7150*/  LDCU.64 UR4, c[0x4][0x8] ;  /* 0x01000100ff0477ac */ /* 0x000ea20008000a00 */
[----:B-1----:R-:W-:Y:S01]  /*7160*/  MOV R5, UR9 ;  /* 0x0000000900057c02 */ /* 0x002fe20008000f00 */
[----:B------:R-:W-:Y:S01]  /*7170*/  IMAD.U32 R4, RZ, RZ, UR8 ;  /* 0x00000008ff047e24 */ /* 0x000fe2000f8e00ff */
[----:B----4-:R-:W-:Y:S01]  /*7180*/  MOV R7, UR7 ;  /* 0x0000000700077c02 */ /* 0x010fe20008000f00 */
[----:B------:R-:W-:Y:S01]  /*7190*/  IMAD.U32 R6, RZ, RZ, UR6 ;  /* 0x00000006ff067e24 */ /* 0x000fe2000f8e00ff */
[----:B--2---:R-:W-:Y:S01]  /*71a0*/  MOV R11, UR5 ;  /* 0x00000005000b7c02 */ /* 0x004fe20008000f00 */
[----:B------:R-:W-:Y:S02]  /*71b0*/  IMAD.U32 R10, RZ, RZ, UR4 ;  /* 0x00000004ff0a7e24 */ /* 0x000fe4000f8e00ff */
[----:B------:R-:W-:Y:S07]  /*71c0*/  LEPC R20, `(.L_x_121) ;  /* 0x000000001014794e */ /* 0x000fee0000000000 */
[----:B---3-5:R-:W-:Y:S05]  /*71d0*/  CALL.ABS.NOINC R14 ;  /* 0x000000000e007343 */ /* 0x028fea0003c00000 */
.L_x_121:
[----:B------:R-:W1:Y:S01]  /*71e0*/  LDCU.64 UR8, c[0x4][0x80] ;  /* 0x01001000ff0877ac */ /* 0x000e620008000a00 */
[----:B------:R-:W2:Y:S01]  /*71f0*/  LDC.64 R16, c[0x4][R16] ;  /* 0x0100000010107b82 */ /* 0x000ea20000000a00 */
[----:B------:R-:W-:Y:S02]  /*7200*/  HFMA2 R12, -RZ, RZ, 0, 5.9604644775390625e-08 ;  /* 0x00000001ff0c7431 */ /* 0x000fe400000001ff */
[----:B------:R-:W-:Y:S02]  /*7210*/  IMAD.MOV.U32 R8, RZ, RZ, 0x70 ;  /* 0x00000070ff087424 */ /* 0x000fe400078e00ff */
[----:B------:R-:W-:Y:S01]  /*7220*/  IMAD.MOV.U32 R13, RZ, RZ, RZ ;  /* 0x000000ffff0d7224 */ /* 0x000fe200078e00ff */
[----:B------:R-:W3:Y:S01]  /*7230*/  LDCU.64 UR6, c[0x4][0x88] ;  /* 0x01001100ff0677ac */ /* 0x000ee20008000a00 */
[----:B------:R-:W4:Y:S01]  /*7240*/  LDCU.64 UR4, c[0x4][0x8] ;  /* 0x01000100ff0477ac */ /* 0x000f220008000a00 */
[----:B-1----:R-:W-:Y:S02]  /*7250*/  MOV R4, UR8 ;  /* 0x0000000800047c02 */ /* 0x002fe40008000f00 */
[----:B------:R-:W-:Y:S02]  /*7260*/  MOV R5, UR9 ;  /* 0x0000000900057c02 */ /* 0x000fe40008000f00 */
[----:B---3--:R-:W-:Y:S01]  /*7270*/  MOV R7, UR7 ;  /* 0x0000000700077c02 */ /* 0x008fe20008000f00 */
[----:B------:R-:W-:Y:S01]  /*7280*/  IMAD.U32 R6, RZ, RZ, UR6 ;  /* 0x00000006ff067e24 */ /* 0x000fe2000f8e00ff */
[----:B----4-:R-:W-:Y:S01]  /*7290*/  MOV R11, UR5 ;  /* 0x00000005000b7c02 */ /* 0x010fe20008000f00 */
[----:B------:R-:W-:Y:S02]  /*72a0*/  IMAD.U32 R10, RZ, RZ, UR4 ;  /* 0x00000004ff0a7e24 */ /* 0x000fe4000f8e00ff */
[----:B------:R-:W-:Y:S07]  /*72b0*/  LEPC R20, `(.L_x_120) ;  /* 0x000000001014794e */ /* 0x000fee0000000000 */
[----:B--2---:R-:W-:Y:S05]  /*72c0*/  CALL.ABS.NOINC R16 ;  /* 0x0000000010007343 */ /* 0x004fea0003c00000 */
.L_x_120:
[----:B------:R-:W-:Y:S05]  /*72d0*/  BSYNC.RECONVERGENT B6 ;  /* 0x0000000000067941 */ /* 0x000fea0003800200 */
.L_x_119:
[----:B------:R-:W-:Y:S01]  /*72e0*/  R2UR UR4, R49 ;  /* 0x00000000310472ca */ /* 0x000fe200000e0000 */
[----:B------:R-:W-:Y:S01]  /*72f0*/  UISETP.NE.U32.AND UP0, UPT, UR60, URZ, UPT ;  /* 0x000000ff3c00728c */ /* 0x000fe2000bf05070 */
[----:B------:R-:W-:Y:S02]  /*7300*/  ISETP.NE.U32.AND P4, PT, R42, RZ, PT ;  /* 0x000000ff2a00720c */ /* 0x000fe40003f85070 */
[----:B------:R-:W-:Y:S01]  /*7310*/  ISETP.NE.U32.AND P2, PT, RZ, UR50, PT ;  /* 0x00000032ff007c0c */ /* 0x000fe2000bf45070 */
[----:B------:R-:W-:Y:S01]  /*7320*/  UISETP.NE.AND.EX UP1, UPT, UR61, URZ, UPT, UP0 ;  /* 0x000000ff3d00728c */ /* 0x000fe2000bf25300 */
[----:B------:R-:W-:Y:S01]  /*7330*/  ISETP.NE.AND.EX P4, PT, R43, RZ, PT, P4 ;  /* 0x000000ff2b00720c */ /* 0x000fe20003f85340 */
[----:B------:R-:W-:Y:S01]  /*7340*/  UPLOP3.LUT UP0, UPT, UPT, UPT, UPT, 0x40, 0x4 ;  /* 0x000000000004789c */ /* 0x000fe20003f0e870 */
[----:B------:R-:W-:Y:S05]  /*7350*/  ISETP.NE.AND.EX P2, PT, RZ, UR51, PT, P2 ;  /* 0x00000033ff007c0c */ /* 0x000fea000bf45320 */
[----:B------:R-:W-:Y:S06]  /*7360*/  UISETP.NE.AND UP2, UPT, UR4, URZ, UPT ;  /* 0x000000ff0400728c */ /* 0x000fec000bf45270 */
[----:B------:R-:W-:Y:S05]  /*7370*/  PLOP3.LUT P1, PT, PT, PT, UP2, 0x80, 0x8 ;  /* 0x000000000008781c */ /* 0x000fea0003f2f028 */
[----:B------:R-:W-:Y:S06]  /*7380*/  @UP2 UPLOP3.LUT UP0, UPT, UPT, UPT, UP1, 0x80, 0x8 ;  /* 0x000000000008289c */ /* 0x000fec0003f0f010 */
[----:B------:R-:W-:Y:S01]  /*7390*/  PLOP3.LUT P0, PT, PT, PT, UP0, 0x80, 0x8 ;  /* 0x000000000008781c */ /* 0x000fe20003f0f008 */
[----:B------:R-:W-:Y:S01]  /*73a0*/  @!UPT UIADD3 URZ, UPT, UPT, URZ, URZ, URZ ;  /* 0x000000fffffff290 */ /* 0x000fe2000fffe0ff */
[----:B------:R-:W-:Y:S11]  /*73b0*/  BRA.U !UP1, `(.L_x_122) ;  /* 0x00000001093c7547 */ /* 0x000ff6000b800000 */
[----:B------:R-:W-:Y:S01]  /*73c0*/  UISETP.NE.U32.AND UP0, UPT, UR50, URZ, UPT ;  /* 0x000000ff3200728c */ /* 0x000fe2000bf05070 */
[----:B------:R-:W-:Y:S01]  /*73d0*/  HFMA2 R0, -RZ, RZ, 0, 5.9604644775390625e-08 ;  /* 0x00000001ff007431 */ /* 0x000fe200000001ff */
[----:B------:R-:W1:Y:S01]  /*73e0*/  LDCU.64 UR8, c[0x0][0x358] ;  /* 0x00006b00ff0877ac */ /* 0x000e620008000a00 */
[----:B------:R-:W-:Y:S01]  /*73f0*/  IMAD.MOV.U32 R45, RZ, RZ, 0x1 ;  /* 0x00000001ff2d7424 */ /* 0x000fe200078e00ff */
[----:B------:R-:W-:Y:S06]  /*7400*/  UISETP.NE.AND.EX UP0, UPT, UR51, URZ, UPT, UP0 ;  /* 0x000000ff3300728c */ /* 0x000fec000bf05300 */
[----:B------:R-:W-:Y:S05]  /*7410*/  PLOP3.LUT P3, PT, PT, PT, UP0, 0x80, 0x8 ;  /* 0x000000000008781c */ /* 0x000fea0003f6f008 */
[----:B------:R-:W2:Y:S01]  /*7420*/  @UP0 LDCU.64 UR4, c[0x0][0x888] ;  /* 0x00011100ff0407ac */ /* 0x000ea20008000a00 */
[----:B------:R-:W-:Y:S07]  /*7430*/  @UP0 UIMAD UR6, UR48, UR60, URZ ;  /* 0x0000003c300602a4 */ /* 0x000fee000f8e02ff */
[----:B------:R-:W-:Y:S01]  /*7440*/  @!P3 PRMT R45, R0, 0x7610, R45 ;  /* 0x00007610002db816 */ /* 0x000fe2000000002d */
[----:B--2---:R-:W-:Y:S06]  /*7450*/  @UP0 UIMAD.WIDE UR4, UR6, 0x4, UR4 ;  /* 0x00000004060408a5 */ /* 0x004fec000f8e0204 */
[----:B------:R-:W-:Y:S01]  /*7460*/  IMAD.U32 R4, RZ, RZ, UR4 ;  /* 0x00000004ff047e24 */ /* 0x000fe2000f8e00ff */
[----:B------:R-:W-:Y:S04]  /*7470*/  MOV R5, UR5 ;  /* 0x0000000500057c02 */ /* 0x000fe80008000f00 */
[----:B------:R-:W2:Y:S01]  /*7480*/  @!UP0 LDCU UR4, c[0x0][0x880] ;  /* 0x00011000ff0487ac */ /* 0x000ea20008000800 */
[----:B-1---5:R1:W5:Y:S02]  /*7490*/  @P3 LDG.E R27, desc[UR8][R4.64] ;  /* 0x00000008041b3981 */ /* 0x022364000c1e1900 */
[----:B-12---:R-:W-:Y:S02]  /*74a0*/  @!P3 IMAD.U32 R27, RZ, RZ, UR4 ;  /* 0x00000004ff1bbe24 */ /* 0x006fe4000f8e00ff */
.L_x_122:
[----:B------:R-:W-:Y:S05]  /*74b0*/  @!P4 BRA `(.L_x_123) ;  /* 0x000000000024c947 */ /* 0x000fea0003800000 */
[----:B------:R-:W-:Y:S01]  /*74c0*/  ISETP.NE.U32.AND P3, PT, R40, RZ, PT ;  /* 0x000000ff2800720c */ /* 0x000fe20003f65070 */
[----:B------:R-:W1:Y:S03]  /*74d0*/  LDCU.64 UR4, c[0x0][0x358] ;  /* 0x00006b00ff0477ac */ /* 0x000e660008000a00 */
[----:B------:R-:W-:Y:S11]  /*74e0*/  ISETP.NE.AND.EX P3, PT, R41, RZ, PT, P3 ;  /* 0x000000ff2900720c */ /* 0x000ff60003f65330 */
[----:B------:R-:W-:Y:S02]  /*74f0*/  @!UPT UIADD3 URZ, UPT, UPT, URZ, URZ, URZ ;  /* 0x000000fffffff290 */ /* 0x000fe4000fffe0ff */
[----:B------:R-:W2:Y:S01]  /*7500*/  @P3 LDC.64 R4, c[0x0][0x8a8] ;  /* 0x00022a00ff043b82 */ /* 0x000ea20000000a00 */
[----:B------:R-:W-:Y:S04]  /*7510*/  @P3 IMAD R0, R42, UR48, RZ ;  /* 0x000000302a003c24 */ /* 0x000fe8000f8e02ff */
[----:B--2---:R-:W-:Y:S05]  /*7520*/  @P3 IMAD.WIDE R4, R0, 0x4, R4 ;  /* 0x0000000400043825 */ /* 0x004fea00078e0204 */
[----:B-1---5:R1:W5:Y:S02]  /*7530*/  @P3 LDG.E R24, desc[UR4][R4.64] ;  /* 0x0000000404183981 */ /* 0x022364000c1e1900 */
[----:B-1----:R-:W2:Y:S02]  /*7540*/  @!P3 LDC R24, c[0x0][0x8a0] ;  /* 0x00022800ff18bb82 */ /* 0x002ea40000000800 */
.L_x_123:
[----:B-----5:R-:W-:Y:S01]  /*7550*/  FSETP.NEU.AND P4, PT, R27, RZ, PT ;  /* 0x000000ff1b00720b */ /* 0x020fe20003f8d000 */
[----:B------:R-:W1:Y:S01]  /*7560*/  LDCU.64 UR10, c[0x0][0xa90] ;  /* 0x00015200ff0a77ac */ /* 0x000e620008000a00 */
[----:B------:R-:W-:Y:S01]  /*7570*/  SEL R4, RZ, 0xffffffff, P2 ;  /* 0xffffffffff047807 */ /* 0x000fe20001000000 */
[----:B------:R-:W-:Y:S01]  /*7580*/  IMAD.SHL.U32 R66, R54, 0x2, RZ ;  /* 0x0000000236427824 */ /* 0x000fe200078e00ff */
[----:B------:R-:W-:Y:S01]  /*7590*/  @P1 LOP3.LUT P2, RZ, R45, 0xff, RZ, 0xc0, !PT ;  /* 0x000000ff2dff1812 */ /* 0x000fe2000784c0ff */
[----:B------:R-:W-:Y:S01]  /*75a0*/  BSSY B1, `(.L_x_124) ;  /* 0x000004a000017945 */ /* 0x000fe20003800000 */
[----:B------:R-:W-:Y:S01]  /*75b0*/  @P1 SEL R0, RZ, 0xffffffff, P4 ;  /* 0xffffffffff001807 */ /* 0x000fe20002000000 */
[----:B------:R-:W-:Y:S01]  /*75c0*/  USHF.L.U32 UR8, UR45, 0x6, URZ ;  /* 0x000000062d087899 */ /* 0x000fe200080006ff */
[----:B------:R-:W-:Y:S01]  /*75d0*/  LOP3.LUT R53, R53, 0x1, RZ, 0x3c, !PT ;  /* 0x0000000135357812 */ /* 0x000fe200078e3cff */
[----:B------:R-:W-:Y:S01]  /*75e0*/  IMAD.MOV.U32 R68, RZ, RZ, 0x1 ;  /* 0x00000001ff447424 */ /* 0x000fe200078e00ff */
[----:B------:R-:W-:Y:S01]  /*75f0*/  @P0 SEL R0, R4, R0, !P2 ;  /* 0x0000000004000207 */ /* 0x000fe20005000000 */
[----:B------:R-:W-:Y:S01]  /*7600*/  IMAD.IADD R25, R23, 0x1, R2 ;  /* 0x0000000117197824 */ /* 0x000fe200078e0202 */
[----:B------:R-:W-:Y:S01]  /*7610*/  LEA R63, R22, UR44, 0x3 ;  /* 0x0000002c163f7c11 */ /* 0x000fe2000f8e18ff */
[----:B------:R-:W-:Y:S01]  /*7620*/  IMAD.U32 R62, RZ, RZ, UR8 ;  /* 0x00000008ff3e7e24 */ /* 0x000fe2000f8e00ff */
[----:B------:R-:W-:Y:S01]  /*7630*/  @P1 LOP3.LUT R0, R0, 0x1, RZ, 0xc0, !PT ;  /* 0x0000000100001812 */ /* 0x000fe200078ec0ff */
[----:B------:R-:W-:Y:S01]  /*7640*/  IMAD.MOV.U32 R26, RZ, RZ, RZ ;  /* 0x000000ffff1a7224 */ /* 0x000fe200078e00ff */
[----:B------:R-:W-:Y:S02]  /*7650*/  R2UR UR4, R58 ;  /* 0x000000003a0472ca */ /* 0x000fe400000e0000 */
[----:B------:R-:W-:Y:S02]  /*7660*/  CS2R R38, SRZ ;  /* 0x0000000000267805 */ /* 0x000fe4000001ff00 */
[----:B------:R-:W-:Y:S02]  /*7670*/  ISETP.NE.U32.OR P6, PT, R0, 0x1, !P1 ;  /* 0x000000010000780c */ /* 0x000fe40004fc5470 */
[----:B------:R-:W-:Y:S02]  /*7680*/  CS2R R36, SRZ ;  /* 0x0000000000247805 */ /* 0x000fe4000001ff00 */
[----:B------:R-:W-:Y:S02]  /*7690*/  R2UR UR6, R57 ;  /* 0x00000000390672ca */ /* 0x000fe400000e0000 */
[----:B------:R-:W-:Y:S02]  /*76a0*/  CS2R R30, SRZ ;  /* 0x00000000001e7805 */ /* 0x000fe4000001ff00 */
[----:B------:R-:W-:Y:S02]  /*76b0*/  R2UR UR12, R59 ;  /* 0x000000003b0c72ca */ /* 0x000fe400000e0000 */
[----:B------:R-:W-:Y:S02]  /*76c0*/  CS2R R28, SRZ ;  /* 0x00000000001c7805 */ /* 0x000fe4000001ff00 */
[----:B------:R-:W-:Y:S01]  /*76d0*/  R2UR UR9, R56 ;  /* 0x00000000380972ca */ /* 0x000fe200000e0000 */
[----:B------:R-:W-:Y:S01]  /*76e0*/  VIADD R67, R66, UR44 ;  /* 0x0000002c42437c36 */ /* 0x000fe20008000000 */
[----:B------:R-:W-:Y:S02]  /*76f0*/  PLOP3.LUT P3, PT, PT, PT, UP1, 0x80, 0x8 ;  /* 0x000000000008781c */ /* 0x000fe40003f6f018 */
[----:B------:R-:W-:Y:S01]  /*7700*/  SEL R3, RZ, 0xffffffff, P4 ;  /* 0xffffffffff037807 */ /* 0x000fe20002000000 */
[----:B------:R-:W-:Y:S01]  /*7710*/  UIMAD.WIDE.U32 UR4, UR8, UR4, URZ ;  /* 0x00000004080472a5 */ /* 0x000fe2000f8e00ff */
[----:B------:R-:W-:Y:S02]  /*7720*/  LOP3.LUT P4, R64, R45, 0xff, RZ, 0xc0, !PT ;  /* 0x000000ff2d407812 */ /* 0x000fe4000788c0ff */
[----:B------:R-:W-:Y:S02]  /*7730*/  @P6 SHF.L.U32 R0, R53, 0x1f, RZ ;  /* 0x0000001f35006819 */ /* 0x000fe400000006ff */
[----:B------:R-:W-:Y:S01]  /*7740*/  P2R R65, PR, RZ, 0x40 ;  /* 0x00000040ff417803 */ /* 0x000fe20000000000 */
[----:B------:R-:W-:Y:S01]  /*7750*/  UISETP.NE.AND UP0, UPT, UR12, 0x1, UPT ;  /* 0x000000010c00788c */ /* 0x000fe2000bf05270 */
[----:B------:R3:W4:Y:S01]  /*7760*/  @P6 SYNCS.PHASECHK.TRANS64.TRYWAIT P1, [UR44+0x1a0], R0 ;  /* 0x0001a000ff0065a7 */ /* 0x000722000802112c */
[----:B------:R-:W-:Y:S02]  /*7770*/  UMOV UR4, UR5 ;  /* 0x0000000500047c82 */ /* 0x000fe40008000000 */
[----:B------:R-:W-:Y:S01]  /*7780*/  USHF.R.U32.HI UR4, URZ, UR6, UR4 ;  /* 0x00000006ff047299 */ /* 0x000fe20008011604 */
[----:B------:R-:W-:Y:S03]  /*7790*/  @P3 SEL R3, R4, R3, !P4 ;  /* 0x0000000304033207 */ /* 0x000fe60006000000 */
[----:B------:R-:W-:Y:S01]  /*77a0*/  USEL UR4, UR8, UR4, !UP0 ;  /* 0x0000000408047287 */ /* 0x000fe2000c000000 */
[----:B------:R-:W-:Y:S01]  /*77b0*/  LOP3.LUT R3, R3, 0x1, RZ, 0xc0, !PT ;  /* 0x0000000103037812 */ /* 0x000fe200078ec0ff */
[----:B------:R-:W-:Y:S03]  /*77c0*/  UISETP.NE.AND UP0, UPT, UR9, 0x1, UPT ;  /* 0x000000010900788c */ /* 0x000fe6000bf05270 */
[----:B------:R-:W-:Y:S01]  /*77d0*/  ISETP.NE.U32.AND P5, PT, R3, 0x1, PT ;  /* 0x000000010300780c */ /* 0x000fe20003fa5070 */
[----:B------:R-:W-:Y:S02]  /*77e0*/  IMAD.U32 R61, RZ, RZ, UR4 ;  /* 0x00000004ff3d7e24 */ /* 0x000fe4000f8e00ff */
[----:B------:R-:W-:Y:S01]  /*77f0*/  PLOP3.LUT P2, PT, PT, PT, UP0, 0x80, 0x8 ;  /* 0x000000000008781c */ /* 0x000fe20003f4f008 */
[----:B------:R-:W-:Y:S01]  /*7800*/  IMAD R5, RZ, RZ, -UR4 ;  /* 0x80000004ff057e24 */ /* 0x000fe2000f8e02ff */
[----:B------:R-:W-:Y:S01]  /*7810*/  P2R R69, PR, RZ, 0x20 ;  /* 0x00000020ff457803 */ /* 0x000fe20000000000 */
[----:B------:R-:W-:Y:S02]  /*7820*/  IMAD.U32 R60, RZ, RZ, UR4 ;  /* 0x00000004ff3c7e24 */ /* 0x000fe4000f8e00ff */
[----:B------:R-:W-:Y:S01]  /*7830*/  IMAD R62, R5, UR12, R62 ;  /* 0x0000000c053e7c24 */ /* 0x000fe2000f8e023e */
[----:B---3--:R-:W-:Y:S04]  /*7840*/  SHF.L.U32 R0, R52, 0x1f, RZ ;  /* 0x0000001f34007819 */ /* 0x008fe800000006ff */
[----:B------:R3:W2:Y:S01]  /*7850*/  SYNCS.PHASECHK.TRANS64.TRYWAIT P0, [R63+URZ+0x200], R0 ;  /* 0x000200003f0075a7 */ /* 0x0006a200080011ff */
[----:B-1----:R-:W-:Y:S07]  /*7860*/  UIMAD.WIDE.U32 UR6, UR4, UR10, URZ ;  /* 0x0000000a040672a5 */ /* 0x002fee000f8e00ff */
[----:B------:R-:W-:Y:S02]  /*7870*/  UMOV UR5, UR7 ;  /* 0x0000000700057c82 */ /* 0x000fe40008000000 */
[----:B------:R-:W-:Y:S06]  /*7880*/  USHF.R.U32.HI UR5, URZ, UR11, UR5 ;  /* 0x0000000bff057299 */ /* 0x000fec0008011605 */
[----:B------:R-:W-:Y:S05]  /*7890*/  SEL R61, R61, UR5, !P2 ;  /* 0x000000053d3d7c07 */ /* 0x000fea000d000000 */
[----:B------:R-:W-:Y:S04]  /*78a0*/  IMAD.MOV R4, RZ, RZ, -R61 ;  /* 0x000000ffff047224 */ /* 0x000fe800078e0a3d */
[----:B------:R-:W-:Y:S01]  /*78b0*/  IMAD R60, R4, UR9, R60 ;  /* 0x00000009043c7c24 */ /* 0x000fe2000f8e023c */
[----:B----4-:R-:W-:Y:S01]  /*78c0*/  @P6 SEL R68, RZ, 0x1, !P1 ;  /* 0x00000001ff446807 */ /* 0x010fe20004800000 */
[----:B---3--:R-:W-:Y:S06]  /*78d0*/  @!P6 BRA `(.L_x_125) ;  /* 0x000000000058e947 */ /* 0x008fec0003800000 */
[C---:B------:R-:W-:Y:S01]  /*78e0*/  VIADD R2, R67.reuse, 0x300 ;  /* 0x0000030043027836 */ /* 0x040fe20000000000 */
[----:B------:R-:W-:Y:S01]  /*78f0*/  LOP3.LUT P6, RZ, R44, 0x40, RZ, 0xc0, !PT ;  /* 0x000000402cff7812 */ /* 0x000fe200078cc0ff */
[----:B------:R-:W-:Y:S01]  /*7900*/  BSSY B0, `(.L_x_126) ;  /* 0x000000e000007945 */ /* 0x000fe20003800000 */
[----:B------:R-:W-:Y:S01]  /*7910*/  ISETP.NE.AND P2, PT, R68, RZ, PT ;  /* 0x000000ff4400720c */ /* 0x000fe20003f45270 */
[----:B------:R-:W-:Y:S01]  /*7920*/  @P5 VIADD R4, R67, 0x310 ;  /* 0x0000031043045836 */ /* 0x000fe20000000000 */
[----:B------:R-:W-:Y:S01]  /*7930*/  PLOP3.LUT P1, PT, PT, PT, PT, 0x8, 0x80 ;  /* 0x000000000080781c */ /* 0x000fe20003f2e170 */
[----:B------:R-:W-:Y:S01]  /*7940*/  IMAD.MOV.U32 R39, RZ, RZ, RZ ;  /* 0x000000ffff277224 */ /* 0x000fe200078e00ff */
[----:B------:R-:W-:Y:S02]  /*7950*/  @P5 PLOP3.LUT P1, PT, P6, PT, PT, 0x80, 0x8 ;  /* 0x000000000008581c */ /* 0x000fe4000372f070 */
[----:B------:R-:W-:Y:S02]  /*7960*/  CS2R R36, SRZ ;  /* 0x0000000000247805 */ /* 0x000fe4000001ff00 */
[----:B------:R-:W-:Y:S02]  /*7970*/  CS2R R30, SRZ ;  /* 0x00000000001e7805 */ /* 0x000fe4000001ff00 */
[----:B------:R-:W-:Y:S07]  /*7980*/  CS2R R28, SRZ ;  /* 0x00000000001c7805 */ /* 0x000fee000001ff00 */
[----:B------:R-:W-:Y:S01]  /*7990*/  @P1 VIADD R4, R2, 0xfffffff0 ;  /* 0xfffffff002041836 */ /* 0x000fe20000000000 */
[----:B------:R-:W-:Y:S06]  /*79a0*/  @P2 BRA `(.L_x_127) ;  /* 0x00000000000c2947 */ /* 0x000fec0003800000 */
[----:B------:R-:W-:Y:S04]  /*79b0*/  SHF.L.U32 R3, R53, 0x1f, RZ ;  /* 0x0000001f35037819 */ /* 0x000fe800000006ff */
[----:B------:R-:W1:Y:S02]  /*79c0*/  SYNCS.PHASECHK.TRANS64.TRYWAIT P1, [UR44+0x1a0], R3 ;  /* 0x0001a003ff0075a7 */ /* 0x000e64000802112c */
[----:B-1----:R-:W-:Y:S05]  /*79d0*/  @!P1 BRA `(.L_x_128) ;  /* 0x0000003800009947 */ /* 0x002fea0003800000 */
.L_x_127:
[----:B------:R-:W-:Y:S05]  /*79e0*/  BSYNC B0 ;  /* 0x0000000000007941 */ /* 0x000fea0003800000 */
.L_x_126:
[----:B------:R-:W-:Y:S01]  /*79f0*/  ISETP.NE.AND P1, PT, R69, RZ, PT ;  /* 0x000000ff4500720c */ /* 0x000fe20003f25270 */
[----:B------:R-:W-:Y:S11]  /*7a00*/  HFMA2 R26, -RZ, RZ, 0, 5.9604644775390625e-08 ;  /* 0x00000001ff1a7431 */ /* 0x000ff600000001ff */
[----:B------:R-:W-:Y:S01]  /*7a10*/  @!UPT UIADD3 URZ, UPT, UPT, URZ, URZ, URZ ;  /* 0x000000fffffff290 */ /* 0x000fe2000fffe0ff */
[----:B------:R3:W4:Y:S04]  /*7a20*/  @P1 LDS.128 R36, [R4] ;  /* 0x0000000004241984 */ /* 0x0007280000000c00 */
[----:B------:R3:W1:Y:S02]  /*7a30*/  @P1 LDS.128 R28, [R66+UR44+0x300] ;  /* 0x0003002c421c1984 */ /* 0x0006640008000c00 */
.L_x_125:
[----:B------:R-:W-:Y:S05]  /*7a40*/  BSYNC B1 ;  /* 0x0000000000017941 */ /* 0x000fea0003800000 */
.L_x_124:
[----:B-1----:R-:W-:Y:S04]  /*7a50*/  SHF.R.U32.HI R2, RZ, 0x15, R25 ;  /* 0x00000015ff027819 */ /* 0x002fe80000011619 */
[----:B------:R-:W-:Y:S01]  /*7a60*/  LOP3.LUT P1, RZ, R2, 0x3, R46, 0x48, !PT ;  /* 0x0000000302ff7812 */ /* 0x000fe2000782482e */
[----:B------:R-:W-:Y:S01]  /*7a70*/  @!UPT UIADD3 URZ, UPT, UPT, URZ, URZ, URZ ;  /* 0x000000fffffff290 */ /* 0x000fe2000fffe0ff */
[----:B--2---:R-:W-:Y:S11]  /*7a80*/  @P0 BRA `(.L_x_129) ;  /* 0x0000000000080947 */ /* 0x004ff60003800000 */
[----:B------:R-:W1:Y:S02]  /*7a90*/  SYNCS.PHASECHK.TRANS64.TRYWAIT P0, [R63+URZ+0x200], R0 ;  /* 0x000200003f0075a7 */ /* 0x000e6400080011ff */
[----:B-1----:R-:W-:Y:S05]  /*7aa0*/  @!P0 BRA `(.L_x_130) ;  /* 0x0000003400e48947 */ /* 0x002fea0003800000 */
.L_x_129:
[----:B------:R-:W-:Y:S05]  /*7ab0*/  @!P1 BRA `(.L_x_131) ;  /* 0x0000000000409947 */ /* 0x000fea0003800000 */
[----:B------:R-:W2:Y:S01]  /*7ac0*/  LDCU.64 UR8, c[0x4][0x70] ;  /* 0x01000e00ff0877ac */ /* 0x000ea20008000a00 */
[----:B------:R-:W-:Y:S01]  /*7ad0*/  MOV R3, 0x0 ;  /* 0x0000000000037802 */ /* 0x000fe20000000f00 */
[----:B------:R-:W-:Y:S02]  /*7ae0*/  HFMA2 R12, -RZ, RZ, 0, 5.9604644775390625e-08 ;  /* 0x00000001ff0c7431 */ /* 0x000fe400000001ff */
[----:B------:R-:W-:Y:S02]  /*7af0*/  IMAD.MOV.U32 R8, RZ, RZ, 0x192 ;  /* 0x00000192ff087424 */ /* 0x000fe400078e00ff */
[----:B------:R-:W-:Y:S01]  /*7b00*/  IMAD.MOV.U32 R13, RZ, RZ, RZ ;  /* 0x000000ffff0d7224 */ /* 0x000fe200078e00ff */
[----:B------:R-:W5:Y:S01]  /*7b10*/  LDCU.64 UR6, c[0x4][0x78] ;  /* 0x01000f00ff0677ac */ /* 0x000f620008000a00 */
[----:B------:R-:W1:Y:S01]  /*7b20*/  LDC.64 R2, c[0x4][R3] ;  /* 0x0100000003027b82 */ /* 0x000e620000000a00 */
[----:B------:R-:W4:Y:S01]  /*7b30*/  LDCU.64 UR4, c[0x4][0x10] ;  /* 0x01000200ff0477ac */ /* 0x000f220008000a00 */
[----:B--2---:R-:W-:Y:S01]  /*7b40*/  MOV R5, UR9 ;  /* 0x0000000900057c02 */ /* 0x004fe20008000f00 */
[----:B---3--:R-:W-:Y:S01]  /*7b50*/  IMAD.U32 R4, RZ, RZ, UR8 ;  /* 0x00000008ff047e24 */ /* 0x008fe2000f8e00ff */
[----:B-----5:R-:W-:Y:S01]  /*7b60*/  MOV R7, UR7 ;  /* 0x0000000700077c02 */ /* 0x020fe20008000f00 */
[----:B------:R-:W-:Y:S01]  /*7b70*/  IMAD.U32 R6, RZ, RZ, UR6 ;  /* 0x00000006ff067e24 */ /* 0x000fe2000f8e00ff */
[----:B----4-:R-:W-:Y:S01]  /*7b80*/  MOV R11, UR5 ;  /* 0x00000005000b7c02 */ /* 0x010fe20008000f00 */
[----:B------:R-:W-:Y:S02]  /*7b90*/  IMAD.U32 R10, RZ, RZ, UR4 ;  /* 0x00000004ff0a7e24 */ /* 0x000fe4000f8e00ff */
[----:B------:R-:W-:Y:S07]  /*7ba0*/  LEPC R20, `(.L_x_131) ;  /* 0x000000001014794e */ /* 0x000fee0000000000 */
[----:B-1----:R-:W-:Y:S05]  /*7bb0*/  CALL.ABS.NOINC R2 ;  /* 0x0000000002007343 */ /* 0x002fea0003c00000 */
.L_x_131:
[----:B------:R-:W-:Y:S05]  /*7bc0*/  WARPSYNC.ALL ;  /* 0x0000000000007948 */ /* 0x000fea0003800000 */
[----:B------:R-:W-:Y:S01]  /*7bd0*/  R2UR UR4, R25 ;  /* 0x00000000190472ca */ /* 0x000fe200000e0000 */
[--C-:B------:R-:W-:Y:S01]  /*7be0*/  HADD2.F32 R3, -RZ, R28.reuse.H0_H0 ;  /* 0x2000001cff037230 */ /* 0x100fe20000004100 */
[----:B------:R-:W-:Y:S01]  /*7bf0*/  MOV R71, 0x10 ;  /* 0x0000001000477802 */ /* 0x000fe20000000f00 */
[--C-:B------:R-:W-:Y:S01]  /*7c00*/  HADD2.F32 R20, -RZ, R29.reuse.H0_H0 ;  /* 0x2000001dff147230 */ /* 0x100fe20000004100 */
[----:B------:R-:W-:Y:S01]  /*7c10*/  LOP3.LUT P6, RZ, R44, 0x40, RZ, 0xc0, !PT ;  /* 0x000000402cff7812 */ /* 0x000fe200078cc0ff */
[----:B------:R-:W-:Y:S01]  /*7c20*/  BSSY.RECONVERGENT B0, `(.L_x_132) ;  /* 0x0000057000007945 */ /* 0x000fe20003800200 */
[----:B------:R-:W-:Y:S02]  /*7c30*/  ISETP.NE.AND P0, PT, R55, RZ, PT ;  /* 0x000000ff3700720c */ /* 0x000fe40003f05270 */
[----:B------:R-:W-:Y:S04]  /*7c40*/  SEL R71, R71, 0xfffffff0, !P6 ;  /* 0xfffffff047477807 */ /* 0x000fe80007000000 */
[----:B------:R-:W-:Y:S01]  /*7c50*/  IADD3 R67, PT, PT, R67, R71, RZ ;  /* 0x0000004743437210 */ /* 0x000fe20007ffe0ff */
[----:B---3--:R-:W1:Y:S02]  /*7c60*/  LDTM.x16 R4, tmem[UR4] ;  /* 0x00000004000479ee */ /* 0x008e640008240000 */
[C---:B-1----:R-:W-:Y:S01]  /*7c70*/  FMUL R0, R24.reuse, R4 ;  /* 0x0000000418007220 */ /* 0x042fe20000400000 */
[----:B------:R-:W-:Y:S02]  /*7c80*/  HADD2.F32 R4, -RZ, R28.H1_H1 ;  /* 0x3000001cff047230 */ /* 0x000fe40000004100 */
[C---:B------:R-:W-:Y:S01]  /*7c90*/  FMUL R2, R24.reuse, R5 ;  /* 0x0000000518027220 */ /* 0x040fe20000400000 */
[C---:B------:R-:W-:Y:S01]  /*7ca0*/  FMUL R5, R24.reuse, R9 ;  /* 0x0000000918057220 */ /* 0x040fe20000400000 */
[C---:B------:R-:W-:Y:S01]  /*7cb0*/  FFMA R0, R27.reuse, R3, R0 ;  /* 0x000000031b007223 */ /* 0x040fe20000000000 */
[C---:B------:R-:W-:Y:S01]  /*7cc0*/  FMUL R9, R24.reuse, R13 ;  /* 0x0000000d18097220 */ /* 0x040fe20000400000 */
[C---:B------:R-:W-:Y:S01]  /*7cd0*/  FFMA R2, R27.reuse, R4, R2 ;  /* 0x000000041b027223 */ /* 0x040fe20000000002 */
[C---:B------:R-:W-:Y:S01]  /*7ce0*/  FMUL R4, R24.reuse, R8 ;  /* 0x0000000818047220 */ /* 0x040fe20000400000 */
[C---:B------:R-:W-:Y:S01]  /*7cf0*/  FMUL R8, R24.reuse, R12 ;  /* 0x0000000c18087220 */ /* 0x040fe20000400000 */
[C---:B------:R-:W-:Y:S01]  /*7d00*/  FMUL R12, R24.reuse, R16 ;  /* 0x00000010180c7220 */ /* 0x040fe20000400000 */
[C---:B------:R-:W-:Y:S01]  /*7d10*/  FMUL R3, R24.reuse, R6 ;  /* 0x0000000618037220 */ /* 0x040fe20000400000 */
[----:B------:R-:W-:Y:S01]  /*7d20*/  FMUL R13, R24, R17 ;  /* 0x00000011180d7220 */ /* 0x000fe20000400000 */
[----:B------:R-:W-:Y:S01]  /*7d30*/  HADD2.F32 R16, -RZ, R29.H1_H1 ;  /* 0x3000001dff107230 */ /* 0x000fe20000004100 */
[----:B------:R-:W-:Y:S01]  /*7d40*/  F2FP.F16.F32.PACK_AB R32, R2, R0 ;  /* 0x000000000220723e */ /* 0x000fe200000000ff */
[C---:B------:R-:W-:Y:S01]  /*7d50*/  FMUL R7, R24.reuse, R7 ;  /* 0x0000000718077220 */ /* 0x040fe20000400000 */
[--C-:B------:R-:W-:Y:S02]  /*7d60*/  HADD2.F32 R17, -RZ, R30.reuse.H0_H0 ;  /* 0x2000001eff117230 */ /* 0x100fe40000004100 */
[C---:B------:R-:W-:Y:S01]  /*7d70*/  FFMA R3, R27.reuse, R20, R3 ;  /* 0x000000141b037223 */ /* 0x040fe20000000003 */
[----:B------:R-:W-:Y:S02]  /*7d80*/  HADD2.F32 R0, -RZ, R30.H1_H1 ;  /* 0x3000001eff007230 */ /* 0x000fe40000004100 */
[C---:B------:R-:W-:Y:S01]  /*7d90*/  FFMA R7, R27.reuse, R16, R7 ;  /* 0x000000101b077223 */ /* 0x040fe20000000007 */
[--C-:B------:R-:W-:Y:S02]  /*7da0*/  HADD2.F32 R2, -RZ, R31.reuse.H0_H0 ;  /* 0x2000001fff027230 */ /* 0x100fe40000004100 */
[C---:B------:R-:W-:Y:S01]  /*7db0*/  FFMA R4, R27.reuse, R17, R4 ;  /* 0x000000111b047223 */ /* 0x040fe20000000004 */
[C---:B------:R-:W-:Y:S01]  /*7dc0*/  FMUL R6, R24.reuse, R10 ;  /* 0x0000000a18067220 */ /* 0x040fe20000400000 */
[C---:B------:R-:W-:Y:S01]  /*7dd0*/  FFMA R5, R27.reuse, R0, R5 ;  /* 0x000000001b057223 */ /* 0x040fe20000000005 */
[----:B------:R-:W-:Y:S02]  /*7de0*/  HADD2.F32 R16, -RZ, R31.H1_H1 ;  /* 0x3000001fff107230 */ /* 0x000fe40000004100 */
[C---:B------:R-:W-:Y:S01]  /*7df0*/  FMUL R11, R24.reuse, R11 ;  /* 0x0000000b180b7220 */ /* 0x040fe20000400000 */
[--C-:B----4-:R-:W-:Y:S02]  /*7e00*/  HADD2.F32 R0, -RZ, R36.reuse.H0_H0 ;  /* 0x20000024ff007230 */ /* 0x110fe40000004100 */
[----:B------:R-:W-:Y:S01]  /*7e10*/  FFMA R6, R27, R2, R6 ;  /* 0x000000021b067223 */ /* 0x000fe20000000006 */
[----:B------:R-:W-:Y:S01]  /*7e20*/  F2FP.F16.F32.PACK_AB R33, R7, R3 ;  /* 0x000000030721723e */ /* 0x000fe200000000ff */
[C---:B------:R-:W-:Y:S01]  /*7e30*/  FFMA R11, R27.reuse, R16, R11 ;  /* 0x000000101b0b7223 */ /* 0x040fe2000000000b */
[----:B------:R-:W-:Y:S02]  /*7e40*/  HADD2.F32 R2, -RZ, R36.H1_H1 ;  /* 0x30000024ff027230 */ /* 0x000fe40000004100 */
[C---:B------:R-:W-:Y:S01]  /*7e50*/  FFMA R8, R27.reuse, R0, R8 ;  /* 0x000000001b087223 */ /* 0x040fe20000000008 */
[--C-:B------:R-:W-:Y:S02]  /*7e60*/  HADD2.F32 R3, -RZ, R37.reuse.H0_H0 ;  /* 0x20000025ff037230 */ /* 0x100fe40000004100 */
[C---:B------:R-:W-:Y:S01]  /*7e70*/  FMUL R10, R24.reuse, R14 ;  /* 0x0000000e180a7220 */ /* 0x040fe20000400000 */
[----:B------:R-:W-:Y:S02]  /*7e80*/  HADD2.F32 R0, -RZ, R37.H1_H1 ;  /* 0x30000025ff007230 */ /* 0x000fe40000004100 */
[C---:B------:R-:W-:Y:S01]  /*7e90*/  FMUL R15, R24.reuse, R15 ;  /* 0x0000000f180f7220 */ /* 0x040fe20000400000 */
[C---:B------:R-:W-:Y:S01]  /*7ea0*/  FFMA R9, R27.reuse, R2, R9 ;  /* 0x000000021b097223 */ /* 0x040fe20000000009 */
[C---:B------:R-:W-:Y:S01]  /*7eb0*/  FFMA R10, R27.reuse, R3, R10 ;  /* 0x000000031b0a7223 */ /* 0x040fe2000000000a */
[--C-:B------:R-:W-:Y:S02]  /*7ec0*/  HADD2.F32 R2, -RZ, R38.reuse.H0_H0 ;  /* 0x20000026ff027230 */ /* 0x100fe40000004100 */
[----:B------:R-:W-:Y:S01]  /*7ed0*/  FFMA R15, R27, R0, R15 ;  /* 0x000000001b0f7223 */ /* 0x000fe2000000000f */
[----:B------:R-:W-:Y:S01]  /*7ee0*/  HADD2.F32 R3, -RZ, R38.H1_H1 ;  /* 0x30000026ff037230 */ /* 0x000fe20000004100 */
[----:B------:R-:W-:Y:S01]  /*7ef0*/  F2FP.F16.F32.PACK_AB R34, R5, R4 ;  /* 0x000000040522723e */ /* 0x000fe200000000ff */
[--C-:B------:R-:W-:Y:S02]  /*7f00*/  HADD2.F32 R0, -RZ, R39.reuse.H0_H0 ;  /* 0x20000027ff007230 */ /* 0x100fe40000004100 */
[C---:B------:R-:W-:Y:S01]  /*7f10*/  FMUL R14, R24.reuse, R18 ;  /* 0x00000012180e7220 */ /* 0x040fe20000400000 */
[----:B------:R-:W-:Y:S02]  /*7f20*/  HADD2.F32 R4, -RZ, R39.H1_H1 ;  /* 0x30000027ff047230 */ /* 0x000fe40000004100 */
[----:B------:R-:W-:Y:S01]  /*7f30*/  FMUL R19, R24, R19 ;  /* 0x0000001318137220 */ /* 0x000fe20000400000 */
[----:B------:R-:W-:Y:S01]  /*7f40*/  F2FP.F16.F32.PACK_AB R35, R11, R6 ;  /* 0x000000060b23723e */ /* 0x000fe200000000ff */
[C---:B------:R-:W-:Y:S01]  /*7f50*/  FFMA R12, R27.reuse, R2, R12 ;  /* 0x000000021b0c7223 */ /* 0x040fe2000000000c */
[C---:B------:R-:W-:Y:S01]  /*7f60*/  FFMA R13, R27.reuse, R3, R13 ;  /* 0x000000031b0d7223 */ /* 0x040fe2000000000d */
[C---:B------:R-:W-:Y:S01]  /*7f70*/  FFMA R14, R27.reuse, R0, R14 ;  /* 0x000000001b0e7223 */ /* 0x040fe2000000000e */
[----:B------:R-:W-:Y:S01]  /*7f80*/  FFMA R19, R27, R4, R19 ;  /* 0x000000041b137223 */ /* 0x000fe20000000013 */
[----:B------:R1:W-:Y:S01]  /*7f90*/  STS.128 [R66+UR44+0x300], R32 ;  /* 0x0003002042007988 */ /* 0x0003e20008000c2c */
[----:B------:R-:W-:Y:S02]  /*7fa0*/  F2FP.F16.F32.PACK_AB R8, R9, R8 ;  /* 0x000000080908723e */ /* 0x000fe400000000ff */
[----:B------:R-:W-:Y:S02]  /*7fb0*/  F2FP.F16.F32.PACK_AB R9, R15, R10 ;  /* 0x0000000a0f09723e */ /* 0x000fe400000000ff */
[----:B------:R-:W-:Y:S02]  /*7fc0*/  F2FP.F16.F32.PACK_AB R10, R13, R12 ;  /* 0x0000000c0d0a723e */ /* 0x000fe400000000ff */
[----:B------:R-:W-:Y:S05]  /*7fd0*/  F2FP.F16.F32.PACK_AB R11, R19, R14 ;  /* 0x0000000e130b723e */ /* 0x000fea00000000ff */
[----:B------:R1:W-:Y:S01]  /*7fe0*/  STS.128 [R67+0x300], R8 ;  /* 0x0003000843007388 */ /* 0x0003e20000000c00 */
[----:B------:R-:W-:Y:S01]  /*7ff0*/  @!PT LDS RZ, [RZ] ;  /* 0x00000000fffff984 */ /* 0x000fe20000000800 */
[----:B------:R-:W-:Y:S01]  /*8000*/  @!PT LDS RZ, [RZ] ;  /* 0x00000000fffff984 */ /* 0x000fe20000000800 */
[----:B------:R-:W-:Y:S01]  /*8010*/  @!PT LDS RZ, [RZ] ;  /* 0x00000000fffff984 */ /* 0x000fe20000000800 */
[----:B------:R-:W-:Y:S01]  /*8020*/  @!PT LDS RZ, [RZ] ;  /* 0x00000000fffff984 */ /* 0x000fe20000000800 */
[----:B------:R2:W-:Y:S07]  /*8030*/  MEMBAR.ALL.CTA ;  /* 0x0000000000007992 */ /* 0x0005ee0000008000 */
[----:B--2---:R-:W2:Y:S02]  /*8040*/  FENCE.VIEW.ASYNC.S ;  /* 0x00000000000073c6 */ /* 0x004ea40000000000 */
[----:B--2---:R-:W-:Y:S06]  /*8050*/  BAR.SYNC.DEFER_BLOCKING 0x1, 0x80 ;  /* 0x0042000000007b1d */ /* 0x004fec0000010000 */
[----:B------:R-:W-:Y:S05]  /*8060*/  @P0 BRA `(.L_x_133) ;  /* 0x0000000000480947 */ /* 0x000fea0003800000 */
[----:B------:R-:W-:Y:S01]  /*8070*/  UIADD3 UR4, UPT, UPT, UR44, 0x300, URZ ;  /* 0x000003002c047890 */ /* 0x000fe2000fffe0ff */
[----:B------:R-:W-:Y:S01]  /*8080*/  R2UR UR10, R62 ;  /* 0x000000003e0a72ca */ /* 0x000fe200000e0000 */
[----:B------:R-:W-:Y:S01]  /*8090*/  UMOV UR9, UR46 ;  /* 0x0000002e00097c82 */ /* 0x000fe20008000000 */
[----:B------:R-:W-:Y:S01]  /*80a0*/  R2UR UR11, R60 ;  /* 0x000000003c0b72ca */ /* 0x000fe200000e0000 */
[----:B------:R-:W-:Y:S01]  /*80b0*/  UIADD3 UR6, UPT, UPT, UR44, 0xb00, URZ ;  /* 0x00000b002c067890 */ /* 0x000fe2000fffe0ff */
[----:B------:R-:W-:Y:S01]  /*80c0*/  R2UR UR12, R61 ;  /* 0x000000003d0c72ca */ /* 0x000fe200000e0000 */
[----:B------:R-:W-:Y:S01]  /*80d0*/  IMAD.U32 R50, RZ, RZ, UR4 ;  /* 0x00000004ff327e24 */ /* 0x000fe2000f8e00ff */
[----:B------:R-:W-:Y:S02]  /*80e0*/  UIADD3 UR4, UP0, UPT, UR62, 0x680, URZ ;  /* 0x000006803e047890 */ /* 0x000fe4000ff1e0ff */
[----:B------:R-:W-:Y:S02]  /*80f0*/  UIADD3 UR7, UPT, UPT, UR46, 0x40, URZ ;  /* 0x000000402e077890 */ /* 0x000fe4000fffe0ff */
[----:B------:R-:W-:Y:S01]  /*8100*/  R2UR UR8, R50 ;  /* 0x00000000320872ca */ /* 0x000fe200000e0000 */
[----:B------:R-:W-:Y:S11]  /*8110*/  UIADD3.X UR5, UPT, UPT, URZ, UR63, URZ, UP0, !UPT ;  /* 0x0000003fff057290 */ /* 0x000ff600087fe4ff */
[----:B------:R-:W-:Y:S01]  /*8120*/  @!UPT UIADD3 URZ, UPT, UPT, URZ, URZ, URZ ;  /* 0x000000fffffff290 */ /* 0x000fe2000fffe0ff */
[----:B------:R2:W-:Y:S02]  /*8130*/  UTMASTG.4D.IM2COL [UR8], [UR4] ;  /* 0x00000008040073b5 */ /* 0x0005e40008058000 */
[----:B--2---:R-:W-:Y:S01]  /*8140*/  UMOV UR8, UR6 ;  /* 0x0000000600087c82 */ /* 0x004fe20008000000 */
[----:B------:R-:W-:Y:S02]  /*8150*/  UMOV UR9, UR7 ;  /* 0x0000000700097c82 */ /* 0x000fe40008000000 */
[----:B------:R2:W-:Y:S01]  /*8160*/  UTMASTG.4D.IM2COL [UR8], [UR4] ;  /* 0x00000008040073b5 */ /* 0x0005e20008058000 */
[----:B------:R0:W-:Y:S01]  /*8170*/  UTMACMDFLUSH ;  /* 0x00000000000079b7 */ /* 0x0001e20000000000 */
[----:B--2---:R-:W-:Y:S04]  /*8180*/  DEPBAR.LE SB0, 0x1 ;  /* 0x000080400000791a */ /* 0x004fe80000000000 */
.L_x_133:
[----:B------:R-:W-:Y:S05]  /*8190*/  BSYNC.RECONVERGENT B0 ;  /* 0x0000000000007941 */ /* 0x000fea0003800200 */
.L_x_132:
[----:B------:R-:W-:Y:S01]  /*81a0*/  BAR.SYNC.DEFER_BLOCKING 0x1, 0x80 ;  /* 0x0042000000007b1d */ /* 0x000fe20000010000 */
[----:B------:R-:W-:Y:S01]  /*81b0*/  ISETP.NE.AND P1, PT, R65, RZ, PT ;  /* 0x000000ff4100720c */ /* 0x000fe20003f25270 */
[----:B------:R-:W-:Y:S01]  /*81c0*/  UISETP.NE.AND UP0, UPT, UR49, URZ, UPT ;  /* 0x000000ff3100728c */ /* 0x000fe2000bf05270 */
[----:B------:R-:W-:Y:S11]  /*81d0*/  LEA R4, R26, UR44, 0x3 ;  /* 0x0000002c1a047c11 */ /* 0x000ff6000f8e18ff */
[----:B------:R-:W-:Y:S01]  /*81e0*/  @P1 SHF.L.U32 R3, R53, 0x1f, RZ ;  /* 0x0000001f35031819 */ /* 0x000fe200000006ff */
[----:B------:R-:W-:Y:S06]  /*81f0*/  BRA.U !UP0, `(.L_x_134) ;  /* 0x0000000108247547 */ /* 0x000fec000b800000 */
[----:B------:R-:W2:Y:S01]  /*8200*/  S2R R0, SR_CgaCtaId ;  /* 0x0000000000007919 */ /* 0x000ea20000008800 */
[----:B------:R-:W-:Y:S01]  /*8210*/  IMAD.U32 R2, RZ, RZ, UR47 ;  /* 0x0000002fff027e24 */ /* 0x000fe2000f8e00ff */
[----:B------:R-:W-:Y:S04]  /*8220*/  UIADD3 UR4, UPT, UPT, UR47, 0x1, URZ ;  /* 0x000000012f047890 */ /* 0x000fe8000fffe0ff */
[----:B------:R-:W-:Y:S01]  /*8230*/  @P1 LEA R2, R2, UR44, 0x3 ;  /* 0x0000002c02021c11 */ /* 0x000fe2000f8e18ff */
[----:B------:R-:W-:Y:S04]  /*8240*/  UISETP.NE.AND UP0, UPT, UR4, 0x4, UPT ;  /* 0x000000040400788c */ /* 0x000fe8000bf05270 */
[----:B------:R-:W-:Y:S01]  /*8250*/  @P1 VIADD R2, R2, 0x1c0 ;  /* 0x000001c002021836 */ /* 0x000fe20000000000 */
[----:B------:R-:W-:Y:S04]  /*8260*/  USEL UR47, UR4, URZ, UP0 ;  /* 0x000000ff042f7287 */ /* 0x000fe80008000000 */
[----:B--2---:R-:W-:Y:S04]  /*8270*/  @P1 PRMT R0, R0, 0x654, R2 ;  /* 0x0000065400001816 */ /* 0x004fe80000000002 */
[----:B------:R2:W-:Y:S04]  /*8280*/  @P1 SYNCS.ARRIVE.TRANS64.RED.A1T0 RZ, [R0+URZ], RZ ;  /* 0x000000ff00ff19a7 */ /* 0x0005e800081004ff */
.L_x_134:
[----:B------:R-:W3:Y:S01]  /*8290*/  @P1 SYNCS.PHASECHK.TRANS64.TRYWAIT P0, [R4+URZ+0x1a0], R3 ;  /* 0x0001a003040015a7 */ /* 0x000ee200080011ff */
[----:B------:R-:W-:Y:S01]  /*82a0*/  BSSY B1, `(.L_x_135) ;  /* 0x0000012000017945 */ /* 0x000fe20003800000 */
[----:B---3--:R-:W-:Y:S03]  /*82b0*/  @P1 SEL R68, RZ, 0x1, !P0 ;  /* 0x00000001ff441807 */ /* 0x008fe60004000000 */
[----:B------:R-:W-:Y:S05]  /*82c0*/  @!P1 BRA `(.L_x_136) ;  /* 0x00000000003c9947 */ /* 0x000fea0003800000 */
[----:B------:R-:W-:Y:S01]  /*82d0*/  ISETP.NE.AND P1, PT, R69, RZ, PT ;  /* 0x000000ff4500720c */ /* 0x000fe20003f25270 */
[----:B------:R-:W-:Y:S01]  /*82e0*/  BSSY B0, `(.L_x_137) ;  /* 0x0000009000007945 */ /* 0x000fe20003800000 */
[----:B------:R-:W-:Y:S11]  /*82f0*/  ISETP.NE.AND P0, PT, R68, RZ, PT ;  /* 0x000000ff4400720c */ /* 0x000ff60003f05270 */
[----:B------:R-:W-:Y:S05]  /*8300*/  @P1 IMAD R3, R26, 0x1000, R66 ;  /* 0x000010001a031824 */ /* 0x000fea00078e0242 */
[----:B------:R-:W-:Y:S05]  /*8310*/  @P1 IADD3 R2, PT, PT, R3, UR44, RZ ;  /* 0x0000002c03021c10 */ /* 0x000fea000fffe0ff */
[----:B------:R-:W-:Y:S01]  /*8320*/  @P1 IMAD.IADD R2, R71, 0x1, R2 ;  /* 0x0000000147021824 */ /* 0x000fe200078e0202 */
[----:B------:R-:W-:Y:S06]  /*8330*/  @P0 BRA `(.L_x_138) ;  /* 0x00000000000c0947 */ /* 0x000fec0003800000 */
[----:B--2---:R-:W-:Y:S04]  /*8340*/  SHF.L.U32 R0, R53, 0x1f, RZ ;  /* 0x0000001f35007819 */ /* 0x004fe800000006ff */
[----:B------:R-:W2:Y:S02]  /*8350*/  SYNCS.PHASECHK.TRANS64.TRYWAIT P0, [R4+URZ+0x1a0], R0 ;  /* 0x0001a000040075a7 */ /* 0x000ea400080011ff */
[----:B--2---:R-:W-:Y:S05]  /*8360*/  @!P0 BRA `(.L_x_139) ;  /* 0x0000002c00c88947 */ /* 0x004fea0003800000 */
.L_x_138:
[----:B------:R-:W-:Y:S05]  /*8370*/  BSYNC B0 ;  /* 0x0000000000007941 */ /* 0x000fea0003800000 */
.L_x_137:
[----:B------:R-:W-:Y:S02]  /*8380*/  ISETP.NE.AND P0, PT, R69, RZ, PT ;  /* 0x000000ff4500720c */ /* 0x000fe40003f05270 */
[----:B------:R-:W-:Y:S11]  /*8390*/  IADD3 R26, PT, PT, R26, 0x1, RZ ;  /* 0x000000011a1a7810 */ /* 0x000ff60007ffe0ff */
[----:B------:R3:W4:Y:S04]  /*83a0*/  @P0 LDS.128 R28, [R3+UR44+0x300] ;  /* 0x0003002c031c0984 */ /* 0x0007280008000c00 */
[----:B------:R3:W1:Y:S02]  /*83b0*/  @P0 LDS.128 R36, [R2+0x300] ;  /* 0x0003000002240984 */ /* 0x0006640000000c00 */
.L_x_136:
[----:B------:R-:W-:Y:S05]  /*83c0*/  BSYNC B1 ;  /* 0x0000000000017941 */ /* 0x000fea0003800000 */
.L_x_135:
[----:B--2---:R-:W-:Y:S05]  /*83d0*/  VIADD R0, R25, 0x10 ;  /* 0x0000001019007836 */ /* 0x004fea0000000000 */
[----:B------:R-:W-:Y:S04]  /*83e0*/  SHF.R.U32.HI R0, RZ, 0x15, R0 ;  /* 0x00000015ff007819 */ /* 0x000fe80000011600 */
[----:B------:R-:W-:Y:S11]  /*83f0*/  LOP3.LUT P0, RZ, R0, 0x3, R46, 0x48, !PT ;  /* 0x0000000300ff7812 */ /* 0x000ff6000780482e */
[----:B------:R-:W-:Y:S02]  /*8400*/  @!UPT UIADD3 URZ, UPT, UPT, URZ, URZ, URZ ;  /* 0x000000fffffff290 */ /* 0x000fe4000fffe0ff */
[----:B------:R-:W-:Y:S05]  /*8410*/  @!P0 BRA `(.L_x_140) ;  /* 0x0000000000408947 */ /* 0x000fea0003800000 */
[----:B------:R-:W2:Y:S01]  /*8420*/  LDCU.64 UR8, c[0x4][0x70] ;  /* 0x01000e00ff0877ac */ /* 0x000ea20008000a00 */
[----:B---3--:R-:W-:Y:S01]  /*8430*/  MOV R3, 0x0 ;  /* 0x0000000000037802 */ /* 0x008fe20000000f00 */
[----:B------:R-:W-:Y:S02]  /*8440*/  HFMA2 R12, -RZ, RZ, 0, 5.9604644775390625e-08 ;  /* 0x00000001ff0c7431 */ /* 0x000fe400000001ff */
[----:B-1----:R-:W-:Y:S02]  /*8450*/  IMAD.MOV.U32 R8, RZ, RZ, 0x192 ;  /* 0x00000192ff087424 */ /* 0x002fe400078e00ff */
[----:B------:R-:W-:Y:S01]  /*8460*/  IMAD.MOV.U32 R13, RZ, RZ, RZ ;  /* 0x000000ffff0d7224 */ /* 0x000fe200078e00ff */
[----:B------:R-:W1:Y:S01]  /*8470*/  LDCU.64 UR6, c[0x4][0x78] ;  /* 0x01000f00ff0677ac */ /* 0x000e620008000a00 */
[----:B------:R-:W3:Y:S01]  /*8480*/  LDC.64 R2, c[0x4][R3] ;  /* 0x0100000003027b82 */ /* 0x000ee20000000a00 */
[----:B------:R-:W5:Y:S01]  /*8490*/  LDCU.64 UR4, c[0x4][0x10] ;  /* 0x01000200ff0477ac */ /* 0x000f620008000a00 */
[----:B--2---:R-:W-:Y:S01]  /*84a0*/  MOV R5, UR9 ;  /* 0x0000000900057c02 */ /* 0x004fe20008000f00 */
[----:B------:R-:W-:Y:S01]  /*84b0*/  IMAD.U32 R4, RZ, RZ, UR8 ;  /* 0x00000008ff047e24 */ /* 0x000fe2000f8e00ff */
[----:B-1----:R-:W-:Y:S01]  /*84c0*/  MOV R7, UR7 ;  /* 0x0000000700077c02 */ /* 0x002fe20008000f00 */
[----:B------:R-:W-:Y:S01]  /*84d0*/  IMAD.U32 R6, RZ, RZ, UR6 ;  /* 0x00000006ff067e24 */ /* 0x000fe2000f8e00ff */
[----:B-----5:R-:W-:Y:S01]  /*84e0*/  MOV R11, UR5 ;  /* 0x00000005000b7c02 */ /* 0x020fe20008000f00 */
[----:B------:R-:W-:Y:S02]  /*84f0*/  IMAD.U32 R10, RZ, RZ, UR4 ;  /* 0x00000004ff0a7e24 */ /* 0x000fe4000f8e00ff */
[----:B------:R-:W-:Y:S07]  /*8500*/  LEPC R20, `(.L_x_140) ;  /* 0x000000001014794e */ /* 0x000fee0000000000 */
[----:B---34-:R-:W-:Y:S05]  /*8510*/  CALL.ABS.NOINC R2 ;  /* 0x0000000002007343 */ /* 0x018fea0003c00000 */
.L_x_140:
[----:B------:R-:W-:Y:S01]  /*8520*/  ISETP.NE.AND P6, PT, R65, RZ, PT ;  /* 0x000000ff4100720c */ /* 0x000fe20003fc5270 */
[----:B------:R-:W2:Y:S01]  /*8530*/  S2R R70, SR_CgaCtaId ;  /* 0x0000000000467919 */ /* 0x000ea20000008800 */
[----:B------:R-:W-:Y:S05]  /*8540*/  WARPSYNC.ALL ;  /* 0x0000000000007948 */ /* 0x000fea0003800000 */
[----:B------:R-:W-:Y:S01]  /*8550*/  R2UR UR4, R25 ;  /* 0x00000000190472ca */ /* 0x000fe200000e0000 */
[--C-:B---34-:R-:W-:Y:S01]  /*8560*/  HADD2.F32 R3, -RZ, R28.reuse.H0_H0 ;  /* 0x2000001cff037230 */ /* 0x118fe20000004100 */
[----:B------:R-:W-:Y:S01]  /*8570*/  ISETP.NE.AND P0, PT, R55, RZ, PT ;  /* 0x000000ff3700720c */ /* 0x000fe20003f05270 */
[--C-:B------:R-:W-:Y:S01]  /*8580*/  HADD2.F32 R20, -RZ, R29.reuse.H0_H0 ;  /* 0x2000001dff147230 */ /* 0x100fe20000004100 */
[----:B------:R-:W-:Y:S01]  /*8590*/  BSSY.RECONVERGENT B0, `(.L_x_141) ;  /* 0x0000057000007945 */ /* 0x000fe20003800200 */
[----:B------:R-:W-:Y:S08]  /*85a0*/  HADD2.F32 R21, -RZ, R29.H1_H1 ;  /* 0x3000001dff157230 */ /* 0x000ff00000004100 */
[----:B-1----:R-:W1:Y:S02]  /*85b0*/  LDTM.x16 R4, tmem[UR4+0x10] ;  /* 0x00001004000479ee */ /* 0x002e640008240000 */
        /* <DEDUP_REMOVED lines=9> */
[C---:B------:R-:W-:Y:S01]  /*8650*/  FFMA R3, R27.reuse, R20, R3 ;  /* 0x000000141b037223 */ /* 0x040fe20000000003 */
[----:B------:R-:W-:Y:S01]  /*8660*/  FFMA R7, R27, R21, R7 ;  /* 0x000000151b077223 */ /* 0x000fe20000000007 */
[----:B------:R-:W-:Y:S01]  /*8670*/  FMUL R12, R24, R16 ;  /* 0x00000010180c7220 */ /* 0x000fe20000400000 */
[----:B------:R-:W-:Y:S01]  /*8680*/  F2FP.F16.F32.PACK_AB R32, R2, R0 ;  /* 0x000000000220723e */ /* 0x000fe200000000ff */
[--C-:B------:R-:W-:Y:S02]  /*8690*/  HADD2.F32 R16, -RZ, R30.reuse.H0_H0 ;  /* 0x2000001eff107230 */ /* 0x100fe40000004100 */
[C---:B------:R-:W-:Y:S01]  /*86a0*/  FMUL R5, R24.reuse, R9 ;  /* 0x0000000918057220 */ /* 0x040fe20000400000 */
[----:B------:R-:W-:Y:S01]  /*86b0*/  HADD2.F32 R0, -RZ, R30.H1_H1 ;  /* 0x3000001eff007230 */ /* 0x000fe20000004100 */
[----:B------:R-:W-:Y:S01]  /*86c0*/  F2FP.F16.F32.PACK_AB R33, R7, R3 ;  /* 0x000000030721723e */ /* 0x000fe200000000ff */
[--C-:B------:R-:W-:Y:S02]  /*86d0*/  HADD2.F32 R2, -RZ, R31.reuse.H0_H0 ;  /* 0x2000001fff027230 */ /* 0x100fe40000004100 */
[C---:B------:R-:W-:Y:S01]  /*86e0*/  FMUL R6, R24.reuse, R10 ;  /* 0x0000000a18067220 */ /* 0x040fe20000400000 */
[----:B------:R-:W-:Y:S02]  /*86f0*/  HADD2.F32 R3, -RZ, R31.H1_H1 ;  /* 0x3000001fff037230 */ /* 0x000fe40000004100 */
[C---:B------:R-:W-:Y:S01]  /*8700*/  FMUL R11, R24.reuse, R11 ;  /* 0x0000000b180b7220 */ /* 0x040fe20000400000 */
[C---:B------:R-:W-:Y:S01]  /*8710*/  FFMA R4, R27.reuse, R16, R4 ;  /* 0x000000101b047223 */ /* 0x040fe20000000004 */
[C---:B------:R-:W-:Y:S01]  /*8720*/  FFMA R5, R27.reuse, R0, R5 ;  /* 0x000000001b057223 */ /* 0x040fe20000000005 */
[C---:B------:R-:W-:Y:S01]  /*8730*/  FFMA R6, R27.reuse, R2, R6 ;  /* 0x000000021b067223 */ /* 0x040fe20000000006 */
[--C-:B------:R-:W-:Y:S02]  /*8740*/  HADD2.F32 R0, -RZ, R36.reuse.H0_H0 ;  /* 0x20000024ff007230 */ /* 0x100fe40000004100 */
[C---:B------:R-:W-:Y:S01]  /*8750*/  FFMA R11, R27.reuse, R3, R11 ;  /* 0x000000031b0b7223 */ /* 0x040fe2000000000b */
[----:B------:R-:W-:Y:S02]  /*8760*/  HADD2.F32 R2, -RZ, R36.H1_H1 ;  /* 0x30000024ff027230 */ /* 0x000fe40000004100 */
[C---:B------:R-:W-:Y:S01]  /*8770*/  FMUL R9, R24.reuse, R13 ;  /* 0x0000000d18097220 */ /* 0x040fe20000400000 */
[--C-:B------:R-:W-:Y:S02]  /*8780*/  HADD2.F32 R3, -RZ, R37.reuse.H0_H0 ;  /* 0x20000025ff037230 */ /* 0x100fe40000004100 */
[C---:B------:R-:W-:Y:S01]  /*8790*/  FMUL R10, R24.reuse, R14 ;  /* 0x0000000e180a7220 */ /* 0x040fe20000400000 */
[C---:B------:R-:W-:Y:S01]  /*87a0*/  FFMA R8, R27.reuse, R0, R8 ;  /* 0x000000001b087223 */ /* 0x040fe20000000008 */
[C---:B------:R-:W-:Y:S01]  /*87b0*/  FFMA R9, R27.reuse, R2, R9 ;  /* 0x000000021b097223 */ /* 0x040fe20000000009 */
[----:B------:R-:W-:Y:S02]  /*87c0*/  HADD2.F32 R0, -RZ, R37.H1_H1 ;  /* 0x30000025ff007230 */ /* 0x000fe40000004100 */
[----:B------:R-:W-:Y:S01]  /*87d0*/  FFMA R10, R27, R3, R10 ;  /* 0x000000031b0a7223 */ /* 0x000fe2000000000a */
[C---:B------:R-:W-:Y:S01]  /*87e0*/  FMUL R15, R24.reuse, R15 ;  /* 0x0000000f180f7220 */ /* 0x040fe20000400000 */
[--C-:B------:R-:W-:Y:S01]  /*87f0*/  HADD2.F32 R2, -RZ, R38.reuse.H0_H0 ;  /* 0x20000026ff027230 */ /* 0x100fe20000004100 */
[----:B------:R-:W-:Y:S01]  /*8800*/  F2FP.F16.F32.PACK_AB R34, R5, R4 ;  /* 0x000000040522723e */ /* 0x000fe200000000ff */
[----:B------:R-:W-:Y:S02]  /*8810*/  HADD2.F32 R3, -RZ, R38.H1_H1 ;  /* 0x30000026ff037230 */ /* 0x000fe40000004100 */
[C---:B------:R-:W-:Y:S01]  /*8820*/  FMUL R13, R24.reuse, R17 ;  /* 0x00000011180d7220 */ /* 0x040fe20000400000 */
[--C-:B------:R-:W-:Y:S02]  /*8830*/  HADD2.F32 R4, -RZ, R39.reuse.H0_H0 ;  /* 0x20000027ff047230 */ /* 0x100fe40000004100 */
[C---:B------:R-:W-:Y:S01]  /*8840*/  FMUL R14, R24.reuse, R18 ;  /* 0x00000012180e7220 */ /* 0x040fe20000400000 */
[----:B------:R-:W-:Y:S02]  /*8850*/  HADD2.F32 R5, -RZ, R39.H1_H1 ;  /* 0x30000027ff057230 */ /* 0x000fe40000004100 */
[----:B------:R-:W-:Y:S01]  /*8860*/  FFMA R15, R27, R0, R15 ;  /* 0x000000001b0f7223 */ /* 0x000fe2000000000f */
        /* <DEDUP_REMOVED lines=10> */
[----:B------:R-:W-:Y:S02]  /*8910*/  F2FP.F16.F32.PACK_AB R11, R19, R14 ;  /* 0x0000000e130b723e */ /* 0x000fe400000000ff */
[----:B------:R-:W-:Y:S02]  /*8920*/  MOV R0, UR47 ;  /* 0x0000002f00007c02 */ /* 0x000fe40008000f00 */
[----:B------:R-:W-:Y:S01]  /*8930*/  LEA R2, R26, UR44, 0x3 ;  /* 0x0000002c1a027c11 */ /* 0x000fe2000f8e18ff */
[----:B------:R1:W-:Y:S01]  /*8940*/  STS.128 [R67+0x1300], R8 ;  /* 0x0013000843007388 */ /* 0x0003e20000000c00 */
[----:B------:R-:W-:Y:S02]  /*8950*/  @P6 LEA R0, R0, UR44, 0x3 ;  /* 0x0000002c00006c11 */ /* 0x000fe4000f8e18ff */
[----:B------:R-:W-:Y:S02]  /*8960*/  @P6 SHF.L.U32 R3, R53, 0x1f, RZ ;  /* 0x0000001f35036819 */ /* 0x000fe400000006ff */
[----:B------:R-:W-:Y:S01]  /*8970*/  @P6 IADD3 R0, PT, PT, R0, 0x1c0, RZ ;  /* 0x000001c000006810 */ /* 0x000fe20007ffe0ff */
[----:B------:R-:W-:Y:S01]  /*8980*/  @!PT LDS RZ, [RZ] ;  /* 0x00000000fffff984 */ /* 0x000fe20000000800 */
[----:B------:R-:W-:Y:S01]  /*8990*/  @!PT LDS RZ, [RZ] ;  /* 0x00000000fffff984 */ /* 0x000fe20000000800 */
[----:B------:R-:W-:Y:S01]  /*89a0*/  @!PT LDS RZ, [RZ] ;  /* 0x00000000fffff984 */ /* 0x000fe20000000800 */
[----:B------:R-:W-:Y:S01]  /*89b0*/  @!PT LDS RZ, [RZ] ;  /* 0x00000000fffff984 */ /* 0x000fe20000000800 */
[----:B------:R3:W-:Y:S06]  /*89c0*/  MEMBAR.ALL.CTA ;  /* 0x0000000000007992 */ /* 0x0007ec0000008000 */
[----:B---3--:R-:W3:Y:S01]  /*89d0*/  FENCE.VIEW.ASYNC.S ;  /* 0x00000000000073c6 */ /* 0x008ee20000000000 */
[----:B--2---:R-:W-:Y:S01]  /*89e0*/  @P6 PRMT R0, R70, 0x654, R0 ;  /* 0x0000065446006816 */ /* 0x004fe20000000000 */
[----:B---3--:R-:W-:Y:S06]  /*89f0*/  BAR.SYNC.DEFER_BLOCKING 0x1, 0x80 ;  /* 0x0042000000007b1d */ /* 0x008fec0000010000 */
[----:B------:R-:W-:Y:S05]  /*8a00*/  @P0 BRA `(.L_x_142) ;  /* 0x00000000003c0947 */ /* 0x000fea0003800000 */
[----:B------:R-:W-:Y:S01]  /*8a10*/  R2UR UR10, R62 ;  /* 0x000000003e0a72ca */ /* 0x000fe200000e0000 */
[----:B------:R-:W-:Y:S01]  /*8a20*/  UIADD3 UR4, UP0, UPT, UR62, 0x680, URZ ;  /* 0x000006803e047890 */ /* 0x000fe2000ff1e0ff */
[----:B------:R-:W-:Y:S01]  /*8a30*/  R2UR UR11, R60 ;  /* 0x000000003c0b72ca */ /* 0x000fe200000e0000 */
[----:B------:R-:W-:Y:S01]  /*8a40*/  UIADD3 UR8, UPT, UPT, UR44, 0x1300, URZ ;  /* 0x000013002c087890 */ /* 0x000fe2000fffe0ff */
[----:B------:R-:W-:Y:S01]  /*8a50*/  R2UR UR12, R61 ;  /* 0x000000003d0c72ca */ /* 0x000fe200000e0000 */
[----:B------:R-:W-:Y:S02]  /*8a60*/  UIADD3 UR9, UPT, UPT, UR46, 0x10, URZ ;  /* 0x000000102e097890 */ /* 0x000fe4000fffe0ff */
[----:B------:R-:W-:Y:S02]  /*8a70*/  UIADD3.X UR5, UPT, UPT, URZ, UR63, URZ, UP0, !UPT ;  /* 0x0000003fff057290 */ /* 0x000fe400087fe4ff */
[----:B------:R-:W-:Y:S02]  /*8a80*/  UIADD3 UR6, UPT, UPT, UR44, 0x1b00, URZ ;  /* 0x00001b002c067890 */ /* 0x000fe4000fffe0ff */
[----:B------:R-:W-:Y:S06]  /*8a90*/  UIADD3 UR7, UPT, UPT, UR46, 0x50, URZ ;  /* 0x000000502e077890 */ /* 0x000fec000fffe0ff */
[----:B------:R2:W-:Y:S02]  /*8aa0*/  UTMASTG.4D.IM2COL [UR8], [UR4] ;  /* 0x00000008040073b5 */ /* 0x0005e40008058000 */
[----:B--2---:R-:W-:Y:S01]  /*8ab0*/  UMOV UR8, UR6 ;  /* 0x0000000600087c82 */ /* 0x004fe20008000000 */
[----:B------:R-:W-:Y:S02]  /*8ac0*/  UMOV UR9, UR7 ;  /* 0x0000000700097c82 */ /* 0x000fe40008000000 */
[----:B------:R2:W-:Y:S01]  /*8ad0*/  UTMASTG.4D.IM2COL [UR8], [UR4] ;  /* 0x00000008040073b5 */ /* 0x0005e20008058000 */
[----:B------:R0:W-:Y:S01]  /*8ae0*/  UTMACMDFLUSH ;  /* 0x00000000000079b7 */ /* 0x0001e20000000000 */
[----:B--2---:R-:W-:Y:S04]  /*8af0*/  DEPBAR.LE SB0, 0x1 ;  /* 0x000080400000791a */ /* 0x004fe80000000000 */
.L_x_142:
[----:B------:R-:W-:Y:S05]  /*8b00*/  BSYNC.RECONVERGENT B0 ;  /* 0x0000000000007941 */ /* 0x000fea0003800200 */
.L_x_141:
[----:B------:R-:W-:Y:S01]  /*8b10*/  BAR.SYNC.DEFER_BLOCKING 0x1, 0x80 ;  /* 0x0042000000007b1d */ /* 0x000fe20000010000 */
[----:B------:R-:W-:Y:S04]  /*8b20*/  UIADD3 UR4, UPT, UPT, UR47, 0x1, URZ ;  /* 0x000000012f047890 */ /* 0x000fe8000fffe0ff */
[----:B------:R-:W-:Y:S04]  /*8b30*/  UISETP.NE.AND UP0, UPT, UR4, 0x4, UPT ;  /* 0x000000040400788c */ /* 0x000fe8000bf05270 */
[----:B------:R-:W-:Y:S01]  /*8b40*/  USEL UR45, UR4, URZ, UP0 ;  /* 0x000000ff042d7287 */ /* 0x000fe20008000000 */
[----:B------:R2:W-:Y:S01]  /*8b50*/  @P6 SYNCS.ARRIVE.TRANS64.RED.A1T0 RZ, [R0+URZ], RZ ;  /* 0x000000ff00ff69a7 */ /* 0x0005e200081004ff */
[----:B------:R-:W-:Y:S01]  /*8b60*/  BSSY B1, `(.L_x_143) ;  /* 0x0000013000017945 */ /* 0x000fe20003800000 */
[----:B------:R-:W3:Y:S02]  /*8b70*/  @P6 SYNCS.PHASECHK.TRANS64.TRYWAIT P0, [R2+URZ+0x1a0], R3 ;  /* 0x0001a003020065a7 */ /* 0x000ee400080011ff */
[----:B---3--:R-:W-:Y:S01]  /*8b80*/  @P6 SEL R68, RZ, 0x1, !P0 ;  /* 0x00000001ff446807 */ /* 0x008fe20004000000 */
[----:B--2---:R-:W-:Y:S06]  /*8b90*/  @!P6 BRA `(.L_x_144) ;  /* 0x00000000003ce947 */ /* 0x004fec0003800000 */
[----:B------:R-:W-:Y:S01]  /*8ba0*/  ISETP.NE.AND P1, PT, R69, RZ, PT ;  /* 0x000000ff4500720c */ /* 0x000fe20003f25270 */
[----:B------:R-:W-:Y:S01]  /*8bb0*/  BSSY B0, `(.L_x_145) ;  /* 0x0000009000007945 */ /* 0x000fe20003800000 */
[----:B------:R-:W-:Y:S11]  /*8bc0*/  ISETP.NE.AND P0, PT, R68, RZ, PT ;  /* 0x000000ff4400720c */ /* 0x000ff60003f05270 */
[----:B------:R-:W-:Y:S05]  /*8bd0*/  @P1 IMAD R3, R26, 0x1000, R66 ;  /* 0x000010001a031824 */ /* 0x000fea00078e0242 */
[----:B------:R-:W-:Y:S05]  /*8be0*/  @P1 IADD3 R0, PT, PT, R3, UR44, RZ ;  /* 0x0000002c03001c10 */ /* 0x000fea000fffe0ff */
[----:B------:R-:W-:Y:S01]  /*8bf0*/  @P1 IMAD.IADD R0, R71, 0x1, R0 ;  /* 0x0000000147001824 */ /* 0x000fe200078e0200 */
[----:B------:R-:W-:Y:S06]  /*8c00*/  @P0 BRA `(.L_x_146) ;  /* 0x00000000000c0947 */ /* 0x000fec0003800000 */
[----:B------:R-:W-:Y:S04]  /*8c10*/  SHF.L.U32 R4, R53, 0x1f, RZ ;  /* 0x0000001f35047819 */ /* 0x000fe800000006ff */
[----:B------:R-:W2:Y:S02]  /*8c20*/  SYNCS.PHASECHK.TRANS64.TRYWAIT P0, [R2+URZ+0x1a0], R4 ;  /* 0x0001a004020075a7 */ /* 0x000ea400080011ff */
[----:B--2---:R-:W-:Y:S05]  /*8c30*/  @!P0 BRA `(.L_x_147) ;  /* 0x0000002400a88947 */ /* 0x004fea0003800000 */
.L_x_146:
[----:B------:R-:W-:Y:S05]  /*8c40*/  BSYNC B0 ;  /* 0x0000000000007941 */ /* 0x000fea0003800000 */
.L_x_145:
[----:B------:R-:W-:Y:S02]  /*8c50*/  ISETP.NE.AND P0, PT, R69, RZ, PT ;  /* 0x000000ff4500720c */ /* 0x000fe40003f05270 */
[----:B------:R-:W-:Y:S11]  /*8c60*/  IADD3 R26, PT, PT, R26, 0x1, RZ ;  /* 0x000000011a1a7810 */ /* 0x000ff60007ffe0ff */
[----:B------:R3:W4:Y:S04]  /*8c70*/  @P0 LDS.128 R28, [R3+UR44+0x300] ;  /* 0x0003002c031c0984 */ /* 0x0007280008000c00 */
[----:B------:R3:W1:Y:S02]  /*8c80*/  @P0 LDS.128 R36, [R0+0x300] ;  /* 0x0003000000240984 */ /* 0x0006640000000c00 */
.L_x_144:
[----:B------:R-:W-:Y:S05]  /*8c90*/  BSYNC B1 ;  /* 0x0000000000017941 */ /* 0x000fea0003800000 */
.L_x_143:
[----:B---3--:R-:W-:Y:S05]  /*8ca0*/  VIADD R0, R25, 0x20 ;  /* 0x0000002019007836 */ /* 0x008fea0000000000 */
[----:B------:R-:W-:Y:S04]  /*8cb0*/  SHF.R.U32.HI R0, RZ, 0x15, R0 ;  /* 0x00000015ff007819 */ /* 0x000fe80000011600 */
[----:B------:R-:W-:Y:S11]  /*8cc0*/  LOP3.LUT P0, RZ, R0, 0x3, R46, 0x48, !PT ;  /* 0x0000000300ff7812 */ /* 0x000ff6000780482e */
[----:B------:R-:W-:Y:S02]  /*8cd0*/  @!UPT UIADD3 URZ, UPT, UPT, URZ, URZ, URZ ;  /* 0x000000fffffff290 */ /* 0x000fe4000fffe0ff */
[----:B------:R-:W-:Y:S05]  /*8ce0*/  @!P0 BRA `(.L_x_148) ;  /* 0x0000000000408947 */ /* 0x000fea0003800000 */
[----:B------:R-:W3:Y:S01]  /*8cf0*/  LDCU.64 UR8, c[0x4][0x70] ;  /* 0x01000e00ff0877ac */ /* 0x000ee20008000a00 */
[----:B------:R-:W-:Y:S01]  /*8d00*/  MOV R3, 0x0 ;  /* 0x0000000000037802 */ /* 0x000fe20000000f00 */
[----:B------:R-:W-:Y:S02]  /*8d10*/  HFMA2 R12, -RZ, RZ, 0, 5.9604644775390625e-08 ;  /* 0x00000001ff0c7431 */ /* 0x000fe400000001ff */
[----:B-1----:R-:W-:Y:S02]  /*8d20*/  IMAD.MOV.U32 R8, RZ, RZ, 0x192 ;  /* 0x00000192ff087424 */ /* 0x002fe400078e00ff */
[----:B------:R-:W-:Y:S01]  /*8d30*/  IMAD.MOV.U32 R13, RZ, RZ, RZ ;  /* 0x000000ffff0d7224 */ /* 0x000fe200078e00ff */
[----:B------:R-:W1:Y:S01]  /*8d40*/  LDCU.64 UR6, c[0x4][0x78] ;  /* 0x01000f00ff0677ac */ /* 0x000e620008000a00 */
[----:B--2---:R-:W2:Y:S01]  /*8d50*/  LDC.64 R2, c[0x4][R3] ;  /* 0x0100000003027b82 */ /* 0x004ea20000000a00 */
[----:B------:R-:W5:Y:S01]  /*8d60*/  LDCU.64 UR4, c[0x4][0x10] ;  /* 0x01000200ff0477ac */ /* 0x000f620008000a00 */
[----:B---3--:R-:W-:Y:S01]  /*8d70*/  MOV R5, UR9 ;  /* 0x0000000900057c02 */ /* 0x008fe20008000f00 */
[----:B------:R-:W-:Y:S01]  /*8d80*/  IMAD.U32 R4, RZ, RZ, UR8 ;  /* 0x00000008ff047e24 */ /* 0x000fe2000f8e00ff */
[----:B-1----:R-:W-:Y:S01]  /*8d90*/  MOV R7, UR7 ;  /* 0x0000000700077c02 */ /* 0x002fe20008000f00 */
[----:B------:R-:W-:Y:S01]  /*8da0*/  IMAD.U32 R6, RZ, RZ, UR6 ;  /* 0x00000006ff067e24 */ /* 0x000fe2000f8e00ff */
[----:B-----5:R-:W-:Y:S01]  /*8db0*/  MOV R11, UR5 ;  /* 0x00000005000b7c02 */ /* 0x020fe20008000f00 */
[----:B------:R-:W-:Y:S02]  /*8dc0*/  IMAD.U32 R10, RZ, RZ, UR4 ;  /* 0x00000004ff0a7e24 */ /* 0x000fe4000f8e00ff */
[----:B------:R-:W-:Y:S07]  /*8dd0*/  LEPC R20, `(.L_x_148) ;  /* 0x000000001014794e */ /* 0x000fee0000000000 */
[----:B--2-4-:R-:W-:Y:S05]  /*8de0*/  CALL.ABS.NOINC R2 ;  /* 0x0000000002007343 */ /* 0x014fea0003c00000 */
.L_x_148:
[----:B------:R-:W-:Y:S01]  /*8df0*/  ISETP.NE.AND P6, PT, R65, RZ, PT ;  /* 0x000000ff4100720c */ /* 0x000fe20003fc5270 */
[----:B------:R-:W-:Y:S05]  /*8e00*/  WARPSYNC.ALL ;  /* 0x0000000000007948 */ /* 0x000fea0003800000 */
[----:B------:R-:W-:Y:S01]  /*8e10*/  R2UR UR4, R25 ;  /* 0x00000000190472ca */ /* 0x000fe200000e0000 */
[--C-:B----4-:R-:W-:Y:S01]  /*8e20*/  HADD2.F32 R3, -RZ, R28.reuse.H0_H0 ;  /* 0x2000001cff037230 */ /* 0x110fe20000004100 */
[----:B------:R-:W-:Y:S01]  /*8e30*/  ISETP.NE.AND P0, PT, R55, RZ, PT ;  /* 0x000000ff3700720c */ /* 0x000fe20003f05270 */
[--C-:B------:R-:W-:Y:S01]  /*8e40*/  HADD2.F32 R20, -RZ, R29.reuse.H0_H0 ;  /* 0x2000001dff147230 */ /* 0x100fe20000004100 */
[----:B------:R-:W-:Y:S01]  /*8e50*/  BSSY.RECONVERGENT B0, `(.L_x_149) ;  /* 0x0000057000007945 */ /* 0x000fe20003800200 */
[----:B------:R-:W-:Y:S08]  /*8e60*/  HADD2.F32 R21, -RZ, R29.H1_H1 ;  /* 0x3000001dff157230 */ /* 0x000ff00000004100 */
[----:B-12---:R-:W1:Y:S02]  /*8e70*/  LDTM.x16 R4, tmem[UR4+0x20] ;  /* 0x00002004000479ee */ /* 0x006e640008240000 */
        /* <DEDUP_REMOVED lines=9> */
[----:B------:R-:W-:Y:S01]  /*8f10*/  FMUL R12, R24, R16 ;  /* 0x00000010180c7220 */ /* 0x000fe20000400000 */
[--C-:B------:R-:W-:Y:S01]  /*8f20*/  HADD2.F32 R16, -RZ, R30.reuse.H0_H0 ;  /* 0x2000001eff107230 */ /* 0x100fe20000004100 */
[----:B------:R-:W-:Y:S01]  /*8f30*/  F2FP.F16.F32.PACK_AB R32, R2, R0 ;  /* 0x000000000220723e */ /* 0x000fe200000000ff */
[----:B------:R-:W-:Y:S02]  /*8f40*/  HADD2.F32 R0, -RZ, R30.H1_H1 ;  /* 0x3000001eff007230 */ /* 0x000fe40000004100 */
[C---:B------:R-:W-:Y:S01]  /*8f50*/  FFMA R3, R27.reuse, R20, R3 ;  /* 0x000000141b037223 */ /* 0x040fe20000000003 */
[C---:B------:R-:W-:Y:S01]  /*8f60*/  FMUL R5, R24.reuse, R9 ;  /* 0x0000000918057220 */ /* 0x040fe20000400000 */
[--C-:B------:R-:W-:Y:S02]  /*8f70*/  HADD2.F32 R2, -RZ, R31.reuse.H0_H0 ;  /* 0x2000001fff027230 */ /* 0x100fe40000004100 */
[C---:B------:R-:W-:Y:S01]  /*8f80*/  FFMA R7, R27.reuse, R21, R7 ;  /* 0x000000151b077223 */ /* 0x040fe20000000007 */
        /* <DEDUP_REMOVED lines=12> */
[C---:B------:R-:W-:Y:S01]  /*9050*/  FFMA R11, R27.reuse, R16, R11 ;  /* 0x000000101b0b7223 */ /* 0x040fe2000000000b */
        /* <DEDUP_REMOVED lines=35> */
[----:B--2---:R-:W2:Y:S01]  /*9290*/  FENCE.VIEW.ASYNC.S ;  /* 0x00000000000073c6 */ /* 0x004ea20000000000 */
[----:B------:R-:W-:Y:S01]  /*92a0*/  @P6 PRMT R0, R70, 0x654, R0 ;  /* 0x0000065446006816 */ /* 0x000fe20000000000 */
[----:B--2---:R-:W-:Y:S06]  /*92b0*/  BAR.SYNC.DEFER_BLOCKING 0x1, 0x80 ;  /* 0x0042000000007b1d */ /* 0x004fec0000010000 */
        /* <DEDUP_REMOVED lines=16> */
.L_x_150:
[----:B------:R-:W-:Y:S05]  /*93c0*/  BSYNC.RECONVERGENT B0 ;  /* 0x0000000000007941 */ /* 0x000fea0003800200 */
.L_x_149:
        /* <DEDUP_REMOVED lines=19> */
.L_x_154:
[----:B------:R-:W-:Y:S05]  /*9500*/  BSYNC B0 ;  /* 0x0000000000007941 */ /* 0x000fea0003800000 */
.L_x_153:
[----:B------:R-:W-:Y:S11]  /*9510*/  ISETP.NE.AND P0, PT, R69, RZ, PT ;  /* 0x000000ff4500720c */ /* 0x000ff60003f05270 */
[----:B------:R-:W-:Y:S02]  /*9520*/  @!UPT UIADD3 URZ, UPT, UPT, URZ, URZ, URZ ;  /* 0x000000fffffff290 */ /* 0x000fe4000fffe0ff */
[----:B------:R3:W4:Y:S04]  /*9530*/  @P0 LDS.128 R28, [R26+UR44+0x300] ;  /* 0x0003002c1a1c0984 */ /* 0x0007280008000c00 */
[----:B------:R3:W1:Y:S02]  /*9540*/  @P0 LDS.128 R36, [R71+0x300] ;  /* 0x0003000047240984 */ /* 0x0006640000000c00 */
.L_x_152:
[----:B------:R-:W-:Y:S05]  /*9550*/  BSYNC B1 ;  /* 0x0000000000017941 */ /* 0x000fea0003800000 */
.L_x_151:
[----:B--2---:R-:W-:Y:S05]  /*9560*/  VIADD R0, R25, 0x30 ;  /* 0x0000003019007836 */ /* 0x004fea0000000000 */
[----:B------:R-:W-:Y:S04]  /*9570*/  SHF.R.U32.HI R0, RZ, 0x15, R0 ;  /* 0x00000015ff007819 */ /* 0x000fe80000011600 */
[----:B------:R-:W-:Y:S11]  /*9580*/  LOP3.LUT P0, RZ, R0, 0x3, R46, 0x48, !PT ;  /* 0x0000000300ff7812 */ /* 0x000ff6000780482e */
[----:B------:R-:W-:Y:S02]  /*9590*/  @!UPT UIADD3 URZ, UPT, UPT, URZ, URZ, URZ ;  /* 0x000000fffffff290 */ /* 0x000fe4000fffe0ff */
[----:B------:R-:W-:Y:S05]  /*95a0*/  @!P0 BRA `(.L_x_156) ;  /* 0x0000000000408947 */ /* 0x000fea0003800000 */
[----:B------:R-:W2:Y:S01]  /*95b0*/  LDCU.64 UR8, c[0x4][0x70] ;  /* 0x01000e00ff0877ac */ /* 0x000ea20008000a00 */
[----:B------:R-:W-:Y:S01]  /*95c0*/  MOV R3, 0x0 ;  /* 0x0000000000037802 */ /* 0x000fe20000000f00 */
        /* <DEDUP_REMOVED lines=14> */
.L_x_156:
[----:B------:R-:W-:Y:S01]  /*96b0*/  ISETP.NE.AND P0, PT, R55, RZ, PT ;  /* 0x000000ff3700720c */ /* 0x000fe20003f05270 */
[----:B------:R-:W-:Y:S05]  /*96c0*/  WARPSYNC.ALL ;  /* 0x0000000000007948 */ /* 0x000fea0003800000 */
[----:B------:R-:W-:Y:S01]  /*96d0*/  R2UR UR4, R25 ;  /* 0x00000000190472ca */ /* 0x000fe200000e0000 */
[--C-:B----4-:R-:W-:Y:S01]  /*96e0*/  HADD2.F32 R20, -RZ, R28.reuse.H0_H0 ;  /* 0x2000001cff147230 */ /* 0x110fe20000004100 */
[----:B------:R-:W-:Y:S01]  /*96f0*/  IADD3 R63, PT, PT, R63, 0x210, RZ ;  /* 0x000002103f3f7810 */ /* 0x000fe20007ffe0ff */
[----:B------:R-:W-:Y:S01]  /*9700*/  HADD2.F32 R21, -RZ, R28.H1_H1 ;  /* 0x3000001cff157230 */ /* 0x000fe20000004100 */
[----:B------:R-:W-:Y:S01]  /*9710*/  BSSY.RECONVERGENT B0, `(.L_x_157) ;  /* 0x0000054000007945 */ /* 0x000fe20003800200 */
[--C-:B------:R-:W-:Y:S01]  /*9720*/  HADD2.F32 R25, -RZ, R29.reuse.H0_H0 ;  /* 0x2000001dff197230 */ /* 0x100fe20000004100 */
[----:B------:R-:W-:Y:S01]  /*9730*/  LOP3.LUT R63, R63, 0xfefffff8, RZ, 0xc0, !PT ;  /* 0xfefffff83f3f7812 */ /* 0x000fe200078ec0ff */
[----:B---3--:R-:W-:Y:S02]  /*9740*/  HADD2.F32 R26, -RZ, R29.H1_H1 ;  /* 0x3000001dff1a7230 */ /* 0x008fe40000004100 */
[--C-:B------:R-:W-:Y:S02]  /*9750*/  HADD2.F32 R28, -RZ, R30.reuse.H0_H0 ;  /* 0x2000001eff1c7230 */ /* 0x100fe40000004100 */
[----:B------:R-:W-:Y:S02]  /*9760*/  HADD2.F32 R29, -RZ, R30.H1_H1 ;  /* 0x3000001eff1d7230 */ /* 0x000fe40000004100 */
[----:B-1----:R-:W1:Y:S01]  /*9770*/  LDTM.x16 R4, tmem[UR4+0x30] ;  /* 0x00003004000479ee */ /* 0x002e620008240000 */
[----:B------:R-:W-:Y:S01]  /*9780*/  NOP ;  /* 0x0000000000007918 */ /* 0x000fe20000000000 */
[----:B-1----:R1:W-:Y:S01]  /*9790*/  SYNCS.ARRIVE.TRANS64.RED.A1T0 RZ, [R63+URZ], RZ ;  /* 0x000000ff3fff79a7 */ /* 0x0023e200081004ff */
[--C-:B------:R-:W-:Y:S02]  /*97a0*/  HADD2.F32 R30, -RZ, R31.reuse.H0_H0 ;  /* 0x2000001fff1e7230 */ /* 0x100fe40000004100 */
[----:B------:R-:W-:Y:S02]  /*97b0*/  HADD2.F32 R31, -RZ, R31.H1_H1 ;  /* 0x3000001fff1f7230 */ /* 0x000fe40000004100 */
        /* <DEDUP_REMOVED lines=8> */
[C---:B------:R-:W-:Y:S01]  /*9840*/  FMUL R4, R24.reuse, R4 ;  /* 0x0000000418047220 */ /* 0x040fe20000400000 */
[C---:B------:R-:W-:Y:S01]  /*9850*/  FMUL R5, R24.reuse, R5 ;  /* 0x0000000518057220 */ /* 0x040fe20000400000 */
[C---:B------:R-:W-:Y:S01]  /*9860*/  FMUL R6, R24.reuse, R6 ;  /* 0x0000000618067220 */ /* 0x040fe20000400000 */
[C---:B------:R-:W-:Y:S01]  /*9870*/  FMUL R7, R24.reuse, R7 ;  /* 0x0000000718077220 */ /* 0x040fe20000400000 */
[C---:B------:R-:W-:Y:S01]  /*9880*/  FFMA R4, R27.reuse, R20, R4 ;  /* 0x000000141b047223 */ /* 0x040fe20000000004 */
        /* <DEDUP_REMOVED lines=15> */
[C---:B------:R-:W-:Y:S01]  /*9980*/  FMUL R12, R24.reuse, R16 ;  /* 0x00000010180c7220 */ /* 0x040fe20000400000 */
[C---:B------:R-:W-:Y:S01]  /*9990*/  FFMA R0, R27.reuse, R32, R0 ;  /* 0x000000201b007223 */ /* 0x040fe20000000000 */
[C---:B------:R-:W-:Y:S01]  /*99a0*/  FMUL R13, R24.reuse, R17 ;  /* 0x00000011180d7220 */ /* 0x040fe20000400000 */
[----:B------:R-:W-:Y:S01]  /*99b0*/  FFMA R2, R27, R33, R2 ;  /* 0x000000211b027223 */ /* 0x000fe20000000002 */
[----:B------:R-:W-:Y:S01]  /*99c0*/  F2FP.F16.F32.PACK_AB R4, R5, R4 ;  /* 0x000000040504723e */ /* 0x000fe200000000ff */
[C---:B------:R-:W-:Y:S01]  /*99d0*/  FMUL R14, R24.reuse, R18 ;  /* 0x00000012180e7220 */ /* 0x040fe20000400000 */
[----:B------:R-:W-:Y:S01]  /*99e0*/  FFMA R3, R27, R34, R3 ;  /* 0x000000221b037223 */ /* 0x000fe20000000003 */
[----:B------:R-:W-:Y:S01]  /*99f0*/  F2FP.F16.F32.PACK_AB R5, R7, R6 ;  /* 0x000000060705723e */ /* 0x000fe200000000ff */
[----:B------:R-:W-:Y:S01]  /*9a00*/  FFMA R15, R27, R35, R15 ;  /* 0x000000231b0f7223 */ /* 0x000fe2000000000f */
[----:B------:R-:W-:Y:S01]  /*9a10*/  FMUL R19, R24, R19 ;  /* 0x0000001318137220 */ /* 0x000fe20000400000 */
[----:B------:R-:W-:Y:S01]  /*9a20*/  F2FP.F16.F32.PACK_AB R6, R9, R8 ;  /* 0x000000080906723e */ /* 0x000fe200000000ff */
[----:B------:R-:W-:Y:S01]  /*9a30*/  FFMA R12, R27, R36, R12 ;  /* 0x000000241b0c7223 */ /* 0x000fe2000000000c */
[----:B------:R-:W-:Y:S01]  /*9a40*/  F2FP.F16.F32.PACK_AB R7, R11, R10 ;  /* 0x0000000a0b07723e */ /* 0x000fe200000000ff */
[C---:B------:R-:W-:Y:S01]  /*9a50*/  FFMA R13, R27.reuse, R37, R13 ;  /* 0x000000251b0d7223 */ /* 0x040fe2000000000d */
[C---:B------:R-:W-:Y:S01]  /*9a60*/  FFMA R14, R27.reuse, R38, R14 ;  /* 0x000000261b0e7223 */ /* 0x040fe2000000000e */
[----:B------:R-:W-:Y:S01]  /*9a70*/  FFMA R19, R27, R39, R19 ;  /* 0x000000271b137223 */ /* 0x000fe20000000013 */
[----:B------:R-:W-:Y:S01]  /*9a80*/  F2FP.F16.F32.PACK_AB R16, R2, R0 ;  /* 0x000000000210723e */ /* 0x000fe200000000ff */
[----:B------:R1:W-:Y:S01]  /*9a90*/  STS.128 [R66+UR44+0x3300], R4 ;  /* 0x0033000442007988 */ /* 0x0003e20008000c2c */
        /* <DEDUP_REMOVED lines=27> */
.L_x_158:
[----:B------:R-:W-:Y:S05]  /*9c50*/  BSYNC.RECONVERGENT B0 ;  /* 0x0000000000007941 */ /* 0x000fea0003800200 */
.L_x_157:
[----:B------:R-:W-:Y:S01]  /*9c60*/  BAR.SYNC.DEFER_BLOCKING 0x1, 0x80 ;  /* 0x0042000000007b1d */ /* 0x000fe20000010000 */
[----:B------:R-:W-:Y:S01]  /*9c70*/  UISETP.NE.AND UP0, UPT, UR49, -0x4, UPT ;  /* 0xfffffffc3100788c */ /* 0x000fe2000bf05270 */
[----:B------:R-:W-:Y:S08]  /*9c80*/  IADD3 R22, PT, PT, R22, 0x1, RZ ;  /* 0x0000000116167810 */ /* 0x000ff00007ffe0ff */
[----:B------:R-:W-:Y:S05]  /*9c90*/  BRA.U !UP0, `(.L_x_159) ;  /* 0x0000000108247547 */ /* 0x000fea000b800000 */
[----:B------:R-:W-:Y:S01]  /*9ca0*/  ISETP.NE.AND P0, PT, R65, RZ, PT ;  /* 0x000000ff4100720c */ /* 0x000fe20003f05270 */
[----:B------:R-:W-:Y:S01]  /*9cb0*/  IMAD.U32 R0, RZ, RZ, UR47 ;  /* 0x0000002fff007e24 */ /* 0x000fe2000f8e00ff */
[----:B------:R-:W-:Y:S04]  /*9cc0*/  UIADD3 UR4, UPT, UPT, UR47, 0x1, URZ ;  /* 0x000000012f047890 */ /* 0x000fe8000fffe0ff */
[----:B------:R-:W-:Y:S04]  /*9cd0*/  UISETP.NE.AND UP0, UPT, UR4, 0x4, UPT ;  /* 0x000000040400788c */ /* 0x000fe8000bf05270 */
[----:B------:R-:W-:Y:S03]  /*9ce0*/  USEL UR47, UR4, URZ, UP0 ;  /* 0x000000ff042f7287 */ /* 0x000fe60008000000 */
[----:B------:R-:W-:Y:S05]  /*9cf0*/  @P0 LEA R0, R0, UR44, 0x3 ;  /* 0x0000002c00000c11 */ /* 0x000fea000f8e18ff */
[----:B------:R-:W-:Y:S05]  /*9d00*/  @P0 VIADD R0, R0, 0x1c0 ;  /* 0x000001c000000836 */ /* 0x000fea0000000000 */
[----:B------:R-:W-:Y:S04]  /*9d10*/  @P0 PRMT R0, R70, 0x654, R0 ;  /* 0x0000065446000816 */ /* 0x000fe80000000000 */
[----:B------:R2:W-:Y:S03]  /*9d20*/  @P0 SYNCS.ARRIVE.TRANS64.RED.A1T0 RZ, [R0+URZ], RZ ;  /* 0x000000ff00ff09a7 */ /* 0x0005e600081004ff */
.L_x_159:
[----:B------:R-:W-:Y:S01]  /*9d30*/  R2UR UR5, R47 ;  /* 0x000000002f0572ca */ /* 0x000fe200000e0000 */
[----:B------:R-:W-:Y:S01]  /*9d40*/  UISETP.NE.AND UP0, UPT, UR58, URZ, UPT ;  /* 0x000000ff3a00728c */ /* 0x000fe2000bf05270 */
[----:B------:R-:W-:Y:S01]  /*9d50*/  R2UR UR4, R48 ;  /* 0x00000000300472ca */ /* 0x000fe200000e0000 */
[----:B------:R-:W-:Y:S01]  /*9d60*/  UIADD3 UR49, UPT, UPT, UR49, 0x4, URZ ;  /* 0x0000000431317890 */ /* 0x000fe2000fffe0ff */
[C---:B------:R-:W-:Y:S01]  /*9d70*/  ISETP.NE.AND P0, PT, R22.reuse, 0x2, PT ;  /* 0x000000021600780c */ /* 0x040fe20003f05270 */
[----:B------:R-:W-:Y:S01]  /*9d80*/  UMOV UR48, UR59 ;  /* 0x0000003b00307c82 */ /* 0x000fe20008000000 */
[----:B------:R-:W-:Y:S02]  /*9d90*/  LOP3.LUT R51, R51, 0x1, RZ, 0x3c, !PT ;  /* 0x0000000133337812 */ /* 0x000fe400078e3cff */
[----:B--2---:R-:W-:Y:S02]  /*9da0*/  SEL R0, RZ, 0x1, P0 ;  /* 0x00000001ff007807 */ /* 0x004fe40000000000 */
[----:B------:R-:W-:Y:S02]  /*9db0*/  SEL R22, R22, RZ, P0 ;  /* 0x000000ff16167207 */ /* 0x000fe40000000000 */
[----:B------:R-:W-:Y:S01]  /*9dc0*/  LOP3.LUT R52, R52, R0, RZ, 0x3c, !PT ;  /* 0x0000000034347212 */ /* 0x000fe200078e3cff */
[----:B------:R-:W-:Y:S02]  /*9dd0*/  UIADD3 UR20, UPT, UPT, UR36, UR5, URZ ;  /* 0x0000000524147290 */ /* 0x000fe4000fffe0ff */
[----:B------:R-:W-:Y:S01]  /*9de0*/  UIADD3 UR45, UPT, UPT, UR37, UR4, URZ ;  /* 0x00000004252d7290 */ /* 0x000fe2000fffe0ff */
[----:B------:R-:W-:Y:S11]  /*9df0*/  BRA.U UP0, `(.L_x_160) ;  /* 0xffffffcd00187547 */ /* 0x000ff6000b83ffff */
[----:B------:R-:W-:-:S13]  /*9e00*/  R2UR UR4, R49 ;  /* 0x00000000310472ca */ /* 0x000fda00000e0000 */
[----:B------:R-:W-:-:S09]  /*9e10*/  UISETP.NE.AND UP0, UPT, UR4, URZ, UPT ;  /* 0x000000ff0400728c */ /* 0x000fd2000bf05270 */
[----:B------:R-:W-:Y:S05]  /*9e20*/  BRA.U !UP0, `(.L_x_161) ;  /* 0x0000000108487547 */ /* 0x000fea000b800000 */
[----:B------:R-:W2:Y:S02]  /*9e30*/  LDCU.64 UR4, c[0x0][0x890] ;  /* 0x00011200ff0477ac */ /* 0x000ea40008000a00 */
[----:B--2---:R-:W-:-:S04]  /*9e40*/  UISETP.NE.U32.AND UP0, UPT, UR4, URZ, UPT ;  /* 0x000000ff0400728c */ /* 0x004fc8000bf05070 */
[----:B------:R-:W-:-:S09]  /*9e50*/  UISETP.NE.AND.EX UP0, UPT, UR5, URZ, UPT, UP0 ;  /* 0x000000ff0500728c */ /* 0x000fd2000bf05300 */
[----:B------:R-:W-:Y:S05]  /*9e60*/  BRA.U UP0, `(.L_x_162) ;  /* 0x00000001000c7547 */ /* 0x000fea000b800000 */
[----:B------:R-:W-:-:S13]  /*9e70*/  FSETP.NEU.AND P0, PT, R27, RZ, PT ;  /* 0x000000ff1b00720b */ /* 0x000fda0003f0d000 */
[----:B------:R-:W-:Y:S05]  /*9e80*/  @!P0 EXIT ;  /* 0x000000000000894d */ /* 0x000fea0003800000 */
[----:B------:R-:W-:Y:S05]  /*9e90*/  BRA `(.L_x_161) ;  /* 0x00000000002c7947 */ /* 0x000fea0003800000 */
.L_x_162:
[----:B------:R-:W-:Y:S01]  /*9ea0*/  ISETP.NE.AND P0, PT, R64, RZ, PT ;  /* 0x000000ff4000720c */ /* 0x000fe20003f05270 */
[----:B------:R-:W-:-:S12]  /*9eb0*/  BSSY.RECONVERGENT B0, `(.L_x_161) ;  /* 0x0000009000007945 */ /* 0x000fd80003800200 */
[----:B------:R-:W-:Y:S05]  /*9ec0*/  @P0 BRA `(.L_x_163) ;  /* 0x0000000000140947 */ /* 0x000fea0003800000 */
[----:B------:R-:W2:Y:S02]  /*9ed0*/  LDCU.64 UR4, c[0x0][0x888] ;  /* 0x00011100ff0477ac */ /* 0x000ea40008000a00 */
[----:B--2---:R-:W-:-:S04]  /*9ee0*/  ISETP.NE.U32.AND P0, PT, RZ, UR4, PT ;  /* 0x00000004ff007c0c */ /* 0x004fc8000bf05070 */
[----:B------:R-:W-:-:S13]  /*9ef0*/  ISETP.NE.AND.EX P0, PT, RZ, UR5, PT, P0 ;  /* 0x00000005ff007c0c */ /* 0x000fda000bf05300 */
[----:B------:R-:W-:Y:S05]  /*9f00*/  @!P0 EXIT ;  /* 0x000000000000894d */ /* 0x000fea0003800000 */
[----:B------:R-:W-:Y:S05]  /*9f10*/  BRA `(.L_x_164) ;  /* 0x0000000000087947 */ /* 0x000fea0003800000 */
.L_x_163:
[----:B------:R-:W-:-:S13]  /*9f20*/  FSETP.NEU.AND P0, PT, R27, RZ, PT ;  /* 0x000000ff1b00720b */ /* 0x000fda0003f0d000 */
[----:B------:R-:W-:Y:S05]  /*9f30*/  @!P0 EXIT ;  /* 0x000000000000894d */ /* 0x000fea0003800000 */
.L_x_164:
[----:B------:R-:W-:Y:S05]  /*9f40*/  BSYNC.RECONVERGENT B0 ;  /* 0x0000000000007941 */ /* 0x000fea0003800200 */
.L_x_161:
[----:B------:R-:W2:Y:S01]  /*9f50*/  S2UR UR5, SR_CgaCtaId ;  /* 0x00000000000579c3 */ /* 0x000ea20000008800 */
[----:B------:R-:W-:Y:S01]  /*9f60*/  ULEA UR4, UR47, UR44, 0x3 ;  /* 0x0000002c2f047291 */ /* 0x000fe2000f8e18ff */
[----:B------:R-:W-:-:S04]  /*9f70*/  DEPBAR.LE SB0, 0x0 ;  /* 0x000080000000791a */ /* 0x000fc80000000000 */
[----:B------:R-:W-:-:S04]  /*9f80*/  UIADD3 UR4, UPT, UPT, UR4, 0x1c0, URZ ;  /* 0x000001c004047890 */ /* 0x000fc8000fffe0ff */
[----:B--2---:R-:W-:-:S09]  /*9f90*/  UPRMT UR4, UR5, 0x654, UR4 ;  /* 0x0000065405047896 */ /* 0x004fd20008000004 */
[----:B------:R-:W-:Y:S01]  /*9fa0*/  SYNCS.ARRIVE.TRANS64.RED.A1T0 RZ, [UR4], RZ ;  /* 0x000000ffffff79a7 */ /* 0x000fe20008100404 */
[----:B------:R-:W-:Y:S05]  /*9fb0*/  EXIT ;  /* 0x000000000000794d */ /* 0x000fea0003800000 */
.L_x_25:
[----:B------:R-:W-:Y:S07]  /*9fc0*/  MOV R0, UR9 ;  /* 0x0000000900007c02 */ /* 0x000fee0008000f00 */
.L_x_165:
[----:B-1----:R1:W2:Y:S02]  /*9fd0*/  SYNCS.PHASECHK.TRANS64.TRYWAIT P0, [R0+URZ+0xd0], R4 ;  /* 0x0000d004000075a7 */ /* 0x0022a400080011ff */
[----:B--2---:R-:W-:Y:S05]  /*9fe0*/  @!P0 NANOSLEEP.SYNCS 0x989680 ;  /* 0x009896800000895d */ /* 0x004fea0003900000 */
[----:B------:R-:W2:Y:S02]  /*9ff0*/  @!P0 SYNCS.PHASECHK.TRANS64 P0, [R0+URZ+0xd0], R4 ;  /* 0x0000d004000085a7 */ /* 0x000ea400080010ff */
[----:B--2---:R-:W-:Y:S05]  /*a000*/  @!P0 BRA `(.L_x_165) ;  /* 0xfffffffc00f08947 */ /* 0x004fea000383ffff */
[----:B------:R-:W-:Y:S05]  /*a010*/  BRA `(.L_x_24) ;  /* 0xffffff7c006c7947 */ /* 0x000fea000383ffff */
.L_x_32:
[----:B------:R-:W-:Y:S07]  /*a020*/  MOV R0, UR9 ;  /* 0x0000000900007c02 */ /* 0x000fee0008000f00 */
.L_x_166:
[----:B-1----:R1:W2:Y:S02]  /*a030*/  SYNCS.PHASECHK.TRANS64.TRYWAIT P0, [R0+URZ+0xd0], R4 ;  /* 0x0000d004000075a7 */ /* 0x0022a400080011ff */
[----:B--2---:R-:W-:Y:S05]  /*a040*/  @!P0 NANOSLEEP.SYNCS 0x989680 ;  /* 0x009896800000895d */ /* 0x004fea0003900000 */
[----:B------:R-:W2:Y:S02]  /*a050*/  @!P0 SYNCS.PHASECHK.TRANS64 P0, [R0+URZ+0xd0], R4 ;  /* 0x0000d004000085a7 */ /* 0x000ea400080010ff */
[----:B--2---:R-:W-:Y:S05]  /*a060*/  @!P0 BRA `(.L_x_166) ;  /* 0xfffffffc00f08947 */ /* 0x004fea000383ffff */
[----:B------:R-:W-:Y:S05]  /*a070*/  BRA `(.L_x_31) ;  /* 0xffffff8000c47947 */ /* 0x000fea000383ffff */
.L_x_37:
[----:B------:R-:W-:-:S07]  /*a080*/  MOV R0, UR31 ;  /* 0x0000001f00007c02 */ /* 0x000fce0008000f00 */
.L_x_167:
[----:B-1----:R1:W2:Y:S02]  /*a090*/  SYNCS.PHASECHK.TRANS64.TRYWAIT P0, [R0+URZ+0x1f0], R3 ;  /* 0x0001f003000075a7 */ /* 0x0022a400080011ff */
[----:B--2---:R-:W-:Y:S05]  /*a0a0*/  @!P0 NANOSLEEP.SYNCS 0x989680 ;  /* 0x009896800000895d */ /* 0x004fea0003900000 */
[----:B------:R-:W2:Y:S02]  /*a0b0*/  @!P0 SYNCS.PHASECHK.TRANS64 P0, [R0+URZ+0x1f0], R3 ;  /* 0x0001f003000085a7 */ /* 0x000ea400080010ff */
[----:B--2---:R-:W-:Y:S05]  /*a0c0*/  @!P0 BRA `(.L_x_167) ;  /* 0xfffffffc00f08947 */ /* 0x004fea000383ffff */
[----:B------:R-:W-:Y:S05]  /*a0d0*/  BRA `(.L_x_168) ;  /* 0xffffff84008c7947 */ /* 0x000fea000383ffff */
.L_x_41:
[----:B------:R-:W-:-:S07]  /*a0e0*/  MOV R0, UR4 ;  /* 0x0000000400007c02 */ /* 0x000fce0008000f00 */
.L_x_169:
[----:B-1----:R1:W2:Y:S02]  /*a0f0*/  SYNCS.PHASECHK.TRANS64.TRYWAIT P0, [R0+URZ], R2 ;  /* 0x00000002000075a7 */ /* 0x0022a400080011ff */
[----:B--2---:R-:W-:Y:S05]  /*a100*/  @!P0 NANOSLEEP.SYNCS 0x989680 ;  /* 0x009896800000895d */ /* 0x004fea0003900000 */
[----:B------:R-:W2:Y:S02]  /*a110*/  @!P0 SYNCS.PHASECHK.TRANS64 P0, [R0+URZ], R2 ;  /* 0x00000002000085a7 */ /* 0x000ea400080010ff */
[----:B--2---:R-:W-:Y:S05]  /*a120*/  @!P0 BRA `(.L_x_169) ;  /* 0xfffffffc00f08947 */ /* 0x004fea000383ffff */
[----:B------:R-:W-:Y:S05]  /*a130*/  BRA `(.L_x_170) ;  /* 0xffffff8c00247947 */ /* 0x000fea000383ffff */
.L_x_42:
[----:B------:R-:W-:-:S07]  /*a140*/  MOV R0, UR5 ;  /* 0x0000000500007c02 */ /* 0x000fce0008000f00 */
.L_x_171:
[----:B-1----:R1:W2:Y:S02]  /*a150*/  SYNCS.PHASECHK.TRANS64.TRYWAIT P0, [R0+URZ], R2 ;  /* 0x00000002000075a7 */ /* 0x0022a400080011ff */
[----:B--2---:R-:W-:Y:S05]  /*a160*/  @!P0 NANOSLEEP.SYNCS 0x989680 ;  /* 0x009896800000895d */ /* 0x004fea0003900000 */
[----:B------:R-:W2:Y:S02]  /*a170*/  @!P0 SYNCS.PHASECHK.TRANS64 P0, [R0+URZ], R2 ;  /* 0x00000002000085a7 */ /* 0x000ea400080010ff */
[----:B--2---:R-:W-:Y:S05]  /*a180*/  @!P0 BRA `(.L_x_171) ;  /* 0xfffffffc00f08947 */ /* 0x004fea000383ffff */
[----:B------:R-:W-:Y:S05]  /*a190*/  BRA `(.L_x_172) ;  /* 0xffffff8c00347947 */ /* 0x000fea000383ffff */
.L_x_43:
[----:B------:R-:W-:-:S07]  /*a1a0*/  MOV R0, UR5 ;  /* 0x0000000500007c02 */ /* 0x000fce0008000f00 */
.L_x_173:
[----:B-1----:R1:W2:Y:S02]  /*a1b0*/  SYNCS.PHASECHK.TRANS64.TRYWAIT P0, [R0+URZ], R2 ;  /* 0x00000002000075a7 */ /* 0x0022a400080011ff */
[----:B--2---:R-:W-:Y:S05]  /*a1c0*/  @!P0 NANOSLEEP.SYNCS 0x989680 ;  /* 0x009896800000895d */ /* 0x004fea0003900000 */
[----:B------:R-:W2:Y:S02]  /*a1d0*/  @!P0 SYNCS.PHASECHK.TRANS64 P0, [R0+URZ], R2 ;  /* 0x00000002000085a7 */ /* 0x000ea400080010ff */
[----:B--2---:R-:W-:Y:S05]  /*a1e0*/  @!P0 BRA `(.L_x_173) ;  /* 0xfffffffc00f08947 */ /* 0x004fea000383ffff */
[----:B------:R-:W-:Y:S05]  /*a1f0*/  BRA `(.L_x_174) ;  /* 0xffffff8c00447947 */ /* 0x000fea000383ffff */
.L_x_44:
[----:B------:R-:W-:-:S07]  /*a200*/  MOV R0, UR5 ;  /* 0x0000000500007c02 */ /* 0x000fce0008000f00 */
.L_x_175:
[----:B-1----:R1:W2:Y:S02]  /*a210*/  SYNCS.PHASECHK.TRANS64.TRYWAIT P0, [R0+URZ], R2 ;  /* 0x00000002000075a7 */ /* 0x0022a400080011ff */
[----:B--2---:R-:W-:Y:S05]  /*a220*/  @!P0 NANOSLEEP.SYNCS 0x989680 ;  /* 0x009896800000895d */ /* 0x004fea0003900000 */
[----:B------:R-:W2:Y:S02]  /*a230*/  @!P0 SYNCS.PHASECHK.TRANS64 P0, [R0+URZ], R2 ;  /* 0x00000002000085a7 */ /* 0x000ea400080010ff */
[----:B--2---:R-:W-:Y:S05]  /*a240*/  @!P0 BRA `(.L_x_175) ;  /* 0xfffffffc00f08947 */ /* 0x004fea000383ffff */
[----:B------:R-:W-:Y:S05]  /*a250*/  BRA `(.L_x_176) ;  /* 0xffffff8c00547947 */ /* 0x000fea000383ffff */
.L_x_45:
[----:B------:R-:W-:-:S07]  /*a260*/  MOV R0, UR5 ;  /* 0x0000000500007c02 */ /* 0x000fce0008000f00 */
.L_x_177:
[----:B-1----:R1:W2:Y:S02]  /*a270*/  SYNCS.PHASECHK.TRANS64.TRYWAIT P0, [R0+URZ], R2 ;  /* 0x00000002000075a7 */ /* 0x0022a400080011ff */
[----:B--2---:R-:W-:Y:S05]  /*a280*/  @!P0 NANOSLEEP.SYNCS 0x989680 ;  /* 0x009896800000895d */ /* 0x004fea0003900000 */
[----:B------:R-:W2:Y:S02]  /*a290*/  @!P0 SYNCS.PHASECHK.TRANS64 P0, [R0+URZ], R2 ;  /* 0x00000002000085a7 */ /* 0x000ea400080010ff */
[----:B--2---:R-:W-:Y:S05]  /*a2a0*/  @!P0 BRA `(.L_x_177) ;  /* 0xfffffffc00f08947 */ /* 0x004fea000383ffff */
[----:B------:R-:W-:Y:S05]  /*a2b0*/  BRA `(.L_x_178) ;  /* 0xffffff8c00647947 */ /* 0x000fea000383ffff */
.L_x_46:
[----:B------:R-:W-:-:S07]  /*a2c0*/  MOV R0, UR5 ;  /* 0x0000000500007c02 */ /* 0x000fce0008000f00 */
.L_x_179:
[----:B-1----:R1:W2:Y:S02]  /*a2d0*/  SYNCS.PHASECHK.TRANS64.TRYWAIT P0, [R0+URZ], R2 ;  /* 0x00000002000075a7 */ /* 0x0022a400080011ff */
[----:B--2---:R-:W-:Y:S05]  /*a2e0*/  @!P0 NANOSLEEP.SYNCS 0x989680 ;  /* 0x009896800000895d */ /* 0x004fea0003900000 */
[----:B------:R-:W2:Y:S02]  /*a2f0*/  @!P0 SYNCS.PHASECHK.TRANS64 P0, [R0+URZ], R2 ;  /* 0x00000002000085a7 */ /* 0x000ea400080010ff */
[----:B--2---:R-:W-:Y:S05]  /*a300*/  @!P0 BRA `(.L_x_179) ;  /* 0xfffffffc00f08947 */ /* 0x004fea000383ffff */
[----:B------:R-:W-:Y:S05]  /*a310*/  BRA `(.L_x_180) ;  /* 0xffffff8c00747947 */ /* 0x000fea000383ffff */
.L_x_47:
[----:B------:R-:W-:-:S07]  /*a320*/  MOV R0, UR5 ;  /* 0x0000000500007c02 */ /* 0x000fce0008000f00 */
.L_x_181:
[----:B-1----:R1:W2:Y:S02]  /*a330*/  SYNCS.PHASECHK.TRANS64.TRYWAIT P0, [R0+URZ], R2 ;  /* 0x00000002000075a7 */ /* 0x0022a400080011ff */
[----:B--2---:R-:W-:Y:S05]  /*a340*/  @!P0 NANOSLEEP.SYNCS 0x989680 ;  /* 0x009896800000895d */ /* 0x004fea0003900000 */
[----:B------:R-:W2:Y:S02]  /*a350*/  @!P0 SYNCS.PHASECHK.TRANS64 P0, [R0+URZ], R2 ;  /* 0x00000002000085a7 */ /* 0x000ea400080010ff */
[----:B--2---:R-:W-:Y:S05]  /*a360*/  @!P0 BRA `(.L_x_181) ;  /* 0xfffffffc00f08947 */ /* 0x004fea000383ffff */
[----:B------:R-:W-:Y:S05]  /*a370*/  BRA `(.L_x_182) ;  /* 0xffffff8c00847947 */ /* 0x000fea000383ffff */
.L_x_48:
[----:B------:R-:W-:-:S07]  /*a380*/  MOV R0, UR5 ;  /* 0x0000000500007c02 */ /* 0x000fce0008000f00 */
.L_x_183:
[----:B-1----:R1:W2:Y:S02]  /*a390*/  SYNCS.PHASECHK.TRANS64.TRYWAIT P0, [R0+URZ], R2 ;  /* 0x00000002000075a7 */ /* 0x0022a400080011ff */
[----:B--2---:R-:W-:Y:S05]  /*a3a0*/  @!P0 NANOSLEEP.SYNCS 0x989680 ;  /* 0x009896800000895d */ /* 0x004fea0003900000 */
[----:B------:R-:W2:Y:S02]  /*a3b0*/  @!P0 SYNCS.PHASECHK.TRANS64 P0, [R0+URZ], R2 ;  /* 0x00000002000085a7 */ /* 0x000ea400080010ff */
[----:B--2---:R-:W-:Y:S05]  /*a3c0*/  @!P0 BRA `(.L_x_183) ;  /* 0xfffffffc00f08947 */ /* 0x004fea000383ffff */
[----:B------:R-:W-:Y:S05]  /*a3d0*/  BRA `(.L_x_184) ;  /* 0xffffff8c00947947 */ /* 0x000fea000383ffff */
.L_x_49:
[----:B------:R-:W-:-:S07]  /*a3e0*/  MOV R0, UR5 ;  /* 0x0000000500007c02 */ /* 0x000fce0008000f00 */
.L_x_185:
[----:B-1----:R1:W2:Y:S02]  /*a3f0*/  SYNCS.PHASECHK.TRANS64.TRYWAIT P0, [R0+URZ], R2 ;  /* 0x00000002000075a7 */ /* 0x0022a400080011ff */
[----:B--2---:R-:W-:Y:S05]  /*a400*/  @!P0 NANOSLEEP.SYNCS 0x989680 ;  /* 0x009896800000895d */ /* 0x004fea0003900000 */
[----:B------:R-:W2:Y:S02]  /*a410*/  @!P0 SYNCS.PHASECHK.TRANS64 P0, [R0+URZ], R2 ;  /* 0x00000002000085a7 */ /* 0x000ea400080010ff */
[----:B--2---:R-:W-:Y:S05]  /*a420*/  @!P0 BRA `(.L_x_185) ;  /* 0xfffffffc00f08947 */ /* 0x004fea000383ffff */
[----:B------:R-:W-:Y:S05]  /*a430*/  BRA `(.L_x_186) ;  /* 0xffffff8c00a47947 */ /* 0x000fea000383ffff */
.L_x_50:
[----:B------:R-:W-:-:S07]  /*a440*/  MOV R0, UR5 ;  /* 0x0000000500007c02 */ /* 0x000fce0008000f00 */
.L_x_187:
[----:B-1----:R1:W2:Y:S02]  /*a450*/  SYNCS.PHASECHK.TRANS64.TRYWAIT P0, [R0+URZ], R2 ;  /* 0x00000002000075a7 */ /* 0x0022a400080011ff */
[----:B--2---:R-:W-:Y:S05]  /*a460*/  @!P0 NANOSLEEP.SYNCS 0x989680 ;  /* 0x009896800000895d */ /* 0x004fea0003900000 */
[----:B------:R-:W2:Y:S02]  /*a470*/  @!P0 SYNCS.PHASECHK.TRANS64 P0, [R0+URZ], R2 ;  /* 0x00000002000085a7 */ /* 0x000ea400080010ff */
[----:B--2---:R-:W-:Y:S05]  /*a480*/  @!P0 BRA `(.L_x_187) ;  /* 0xfffffffc00f08947 */ /* 0x004fea000383ffff */
[----:B------:R-:W-:Y:S05]  /*a490*/  BRA `(.L_x_188) ;  /* 0xffffff8c00b47947 */ /* 0x000fea000383ffff */
.L_x_51:
[----:B------:R-:W-:-:S07]  /*a4a0*/  MOV R0, UR5 ;  /* 0x0000000500007c02 */ /* 0x000fce0008000f00 */
.L_x_189:
[----:B-1----:R1:W2:Y:S02]  /*a4b0*/  SYNCS.PHASECHK.TRANS64.TRYWAIT P0, [R0+URZ], R2 ;  /* 0x00000002000075a7 */ /* 0x0022a400080011ff */
[----:B--2---:R-:W-:Y:S05]  /*a4c0*/  @!P0 NANOSLEEP.SYNCS 0x989680 ;  /* 0x009896800000895d */ /* 0x004fea0003900000 */
[----:B------:R-:W2:Y:S02]  /*a4d0*/  @!P0 SYNCS.PHASECHK.TRANS64 P0, [R0+URZ], R2 ;  /* 0x00000002000085a7 */ /* 0x000ea400080010ff */
[----:B--2---:R-:W-:Y:S05]  /*a4e0*/  @!P0 BRA `(.L_x_189) ;  /* 0xfffffffc00f08947 */ /* 0x004fea000383ffff */
[----:B------:R-:W-:Y:S05]  /*a4f0*/  BRA `(.L_x_190) ;  /* 0xffffff8c00c47947 */ /* 0x000fea000383ffff */
.L_x_52:
[----:B------:R-:W-:-:S07]  /*a500*/  MOV R0, UR5 ;  /* 0x0000000500007c02 */ /* 0x000fce0008000f00 */
.L_x_191:
[----:B-1----:R1:W2:Y:S02]  /*a510*/  SYNCS.PHASECHK.TRANS64.TRYWAIT P0, [R0+URZ], R2 ;  /* 0x00000002000075a7 */ /* 0x0022a400080011ff */
[----:B--2---:R-:W-:Y:S05]  /*a520*/  @!P0 NANOSLEEP.SYNCS 0x989680 ;  /* 0x009896800000895d */ /* 0x004fea0003900000 */
[----:B------:R-:W2:Y:S02]  /*a530*/  @!P0 SYNCS.PHASECHK.TRANS64 P0, [R0+URZ], R2 ;  /* 0x00000002000085a7 */ /* 0x000ea400080010ff */
[----:B--2---:R-:W-:Y:S05]  /*a540*/  @!P0 BRA `(.L_x_191) ;  /* 0xfffffffc00f08947 */ /* 0x004fea000383ffff */
[----:B------:R-:W-:Y:S05]  /*a550*/  BRA `(.L_x_192) ;  /* 0xffffff8c00d47947 */ /* 0x000fea000383ffff */
.L_x_53:
[----:B------:R-:W-:-:S07]  /*a560*/  MOV R0, UR5 ;  /* 0x0000000500007c02 */ /* 0x000fce0008000f00 */
.L_x_193:
[----:B-1----:R1:W2:Y:S02]  /*a570*/  SYNCS.PHASECHK.TRANS64.TRYWAIT P0, [R0+URZ], R2 ;  /* 0x00000002000075a7 */ /* 0x0022a400080011ff */
[----:B--2---:R-:W-:Y:S05]  /*a580*/  @!P0 NANOSLEEP.SYNCS 0x989680 ;  /* 0x009896800000895d */ /* 0x004fea0003900000 */
[----:B------:R-:W2:Y:S02]  /*a590*/  @!P0 SYNCS.PHASECHK.TRANS64 P0, [R0+URZ], R2 ;  /* 0x00000002000085a7 */ /* 0x000ea400080010ff */
[----:B--2---:R-:W-:Y:S05]  /*a5a0*/  @!P0 BRA `(.L_x_193) ;  /* 0xfffffffc00f08947 */ /* 0x004fea000383ffff */
[----:B------:R-:W-:Y:S05]  /*a5b0*/  BRA `(.L_x_194) ;  /* 0xffffff8c00e47947 */ /* 0x000fea000383ffff */
.L_x_54:
[----:B------:R-:W-:-:S07]  /*a5c0*/  MOV R0, UR5 ;  /* 0x0000000500007c02 */ /* 0x000fce0008000f00 */
.L_x_195:
[----:B-1----:R1:W2:Y:S02]  /*a5d0*/  SYNCS.PHASECHK.TRANS64.TRYWAIT P0, [R0+URZ], R2 ;  /* 0x00000002000075a7 */ /* 0x0022a400080011ff */
[----:B--2---:R-:W-:Y:S05]  /*a5e0*/  @!P0 NANOSLEEP.SYNCS 0x989680 ;  /* 0x009896800000895d */ /* 0x004fea0003900000 */
[----:B------:R-:W2:Y:S02]  /*a5f0*/  @!P0 SYNCS.PHASECHK.TRANS64 P0, [R0+URZ], R2 ;  /* 0x00000002000085a7 */ /* 0x000ea400080010ff */
[----:B--2---:R-:W-:Y:S05]  /*a600*/  @!P0 BRA `(.L_x_195) ;  /* 0xfffffffc00f08947 */ /* 0x004fea000383ffff */
[----:B------:R-:W-:Y:S05]  /*a610*/  BRA `(.L_x_196) ;  /* 0xffffff8c00f47947 */ /* 0x000fea000383ffff */
.L_x_55:
[----:B------:R-:W-:-:S07]  /*a620*/  MOV R0, UR5 ;  /* 0x0000000500007c02 */ /* 0x000fce0008000f00 */
.L_x_197:
[----:B-1----:R1:W2:Y:S02]  /*a630*/  SYNCS.PHASECHK.TRANS64.TRYWAIT P0, [R0+URZ], R2 ;  /* 0x00000002000075a7 */ /* 0x0022a400080011ff */
[----:B--2---:R-:W-:Y:S05]  /*a640*/  @!P0 NANOSLEEP.SYNCS 0x989680 ;  /* 0x009896800000895d */ /* 0x004fea0003900000 */
[----:B------:R-:W2:Y:S02]  /*a650*/  @!P0 SYNCS.PHASECHK.TRANS64 P0, [R0+URZ], R2 ;  /* 0x00000002000085a7 */ /* 0x000ea400080010ff */
[----:B--2---:R-:W-:Y:S05]  /*a660*/  @!P0 BRA `(.L_x_197) ;  /* 0xfffffffc00f08947 */ /* 0x004fea000383ffff */
[----:B------:R-:W-:Y:S05]  /*a670*/  BRA `(.L_x_198) ;  /* 0xffffff9000047947 */ /* 0x000fea000383ffff */
.L_x_56:
[----:B------:R-:W-:-:S07]  /*a680*/  MOV R0, UR5 ;  /* 0x0000000500007c02 */ /* 0x000fce0008000f00 */
.L_x_199:
[----:B-1----:R1:W2:Y:S02]  /*a690*/  SYNCS.PHASECHK.TRANS64.TRYWAIT P0, [R0+URZ], R2 ;  /* 0x00000002000075a7 */ /* 0x0022a400080011ff */
[----:B--2---:R-:W-:Y:S05]  /*a6a0*/  @!P0 NANOSLEEP.SYNCS 0x989680 ;  /* 0x009896800000895d */ /* 0x004fea0003900000 */
[----:B------:R-:W2:Y:S02]  /*a6b0*/  @!P0 SYNCS.PHASECHK.TRANS64 P0, [R0+URZ], R2 ;  /* 0x00000002000085a7 */ /* 0x000ea400080010ff */
[----:B--2---:R-:W-:Y:S05]  /*a6c0*/  @!P0 BRA `(.L_x_199) ;  /* 0xfffffffc00f08947 */ /* 0x004fea000383ffff */
[----:B------:R-:W-:Y:S05]  /*a6d0*/  BRA `(.L_x_200) ;  /* 0xffffff9000147947 */ /* 0x000fea000383ffff */
.L_x_57:
[----:B------:R-:W-:-:S07]  /*a6e0*/  MOV R0, UR5 ;  /* 0x0000000500007c02 */ /* 0x000fce0008000f00 */
.L_x_201:
[----:B-1----:R1:W2:Y:S02]  /*a6f0*/  SYNCS.PHASECHK.TRANS64.TRYWAIT P0, [R0+URZ], R2 ;  /* 0x00000002000075a7 */ /* 0x0022a400080011ff */
[----:B--2---:R-:W-:Y:S05]  /*a700*/  @!P0 NANOSLEEP.SYNCS 0x989680 ;  /* 0x009896800000895d */ /* 0x004fea0003900000 */
[----:B------:R-:W2:Y:S02]  /*a710*/  @!P0 SYNCS.PHASECHK.TRANS64 P0, [R0+URZ], R2 ;  /* 0x00000002000085a7 */ /* 0x000ea400080010ff */
[----:B--2---:R-:W-:Y:S05]  /*a720*/  @!P0 BRA `(.L_x_201) ;  /* 0xfffffffc00f08947 */ /* 0x004fea000383ffff */
[----:B------:R-:W-:Y:S05]  /*a730*/  BRA `(.L_x_202) ;  /* 0xffffff9000247947 */ /* 0x000fea000383ffff */
.L_x_58:
[----:B------:R-:W-:-:S07]  /*a740*/  MOV R0, UR5 ;  /* 0x0000000500007c02 */ /* 0x000fce0008000f00 */
.L_x_203:
[----:B-1----:R1:W2:Y:S02]  /*a750*/  SYNCS.PHASECHK.TRANS64.TRYWAIT P0, [R0+URZ], R2 ;  /* 0x00000002000075a7 */ /* 0x0022a400080011ff */
[----:B--2---:R-:W-:Y:S05]  /*a760*/  @!P0 NANOSLEEP.SYNCS 0x989680 ;  /* 0x009896800000895d */ /* 0x004fea0003900000 */
[----:B------:R-:W2:Y:S02]  /*a770*/  @!P0 SYNCS.PHASECHK.TRANS64 P0, [R0+URZ], R2 ;  /* 0x00000002000085a7 */ /* 0x000ea400080010ff */
[----:B--2---:R-:W-:Y:S05]  /*a780*/  @!P0 BRA `(.L_x_203) ;  /* 0xfffffffc00f08947 */ /* 0x004fea000383ffff */
[----:B------:R-:W-:Y:S05]  /*a790*/  BRA `(.L_x_204) ;  /* 0xffffff9000347947 */ /* 0x000fea000383ffff */
.L_x_59:
[----:B------:R-:W-:-:S07]  /*a7a0*/  MOV R0, UR5 ;  /* 0x0000000500007c02 */ /* 0x000fce0008000f00 */
.L_x_205:
[----:B-1----:R1:W2:Y:S02]  /*a7b0*/  SYNCS.PHASECHK.TRANS64.TRYWAIT P0, [R0+URZ], R2 ;  /* 0x00000002000075a7 */ /* 0x0022a400080011ff */
[----:B--2---:R-:W-:Y:S05]  /*a7c0*/  @!P0 NANOSLEEP.SYNCS 0x989680 ;  /* 0x009896800000895d */ /* 0x004fea0003900000 */
[----:B------:R-:W2:Y:S02]  /*a7d0*/  @!P0 SYNCS.PHASECHK.TRANS64 P0, [R0+URZ], R2 ;  /* 0x00000002000085a7 */ /* 0x000ea400080010ff */
[----:B--2---:R-:W-:Y:S05]  /*a7e0*/  @!P0 BRA `(.L_x_205) ;  /* 0xfffffffc00f08947 */ /* 0x004fea000383ffff */
[----:B------:R-:W-:Y:S05]  /*a7f0*/  BRA `(.L_x_206) ;  /* 0xffffff9000447947 */ /* 0x000fea000383ffff */
.L_x_60:
[----:B------:R-:W-:-:S07]  /*a800*/  MOV R0, UR5 ;  /* 0x0000000500007c02 */ /* 0x000fce0008000f00 */
.L_x_207:
[----:B-1----:R1:W2:Y:S02]  /*a810*/  SYNCS.PHASECHK.TRANS64.TRYWAIT P0, [R0+URZ], R2 ;  /* 0x00000002000075a7 */ /* 0x0022a400080011ff */
[----:B--2---:R-:W-:Y:S05]  /*a820*/  @!P0 NANOSLEEP.SYNCS 0x989680 ;  /* 0x009896800000895d */ /* 0x004fea0003900000 */
[----:B------:R-:W2:Y:S02]  /*a830*/  @!P0 SYNCS.PHASECHK.TRANS64 P0, [R0+URZ], R2 ;  /* 0x00000002000085a7 */ /* 0x000ea400080010ff */
[----:B--2---:R-:W-:Y:S05]  /*a840*/  @!P0 BRA `(.L_x_207) ;  /* 0xfffffffc00f08947 */ /* 0x004fea000383ffff */
[----:B------:R-:W-:Y:S05]  /*a850*/  BRA `(.L_x_208) ;  /* 0xffffff9000547947 */ /* 0x000fea000383ffff */
.L_x_61:
[----:B------:R-:W-:-:S07]  /*a860*/  MOV R0, UR5 ;  /* 0x0000000500007c02 */ /* 0x000fce0008000f00 */
.L_x_209:
[----:B-1----:R1:W2:Y:S02]  /*a870*/  SYNCS.PHASECHK.TRANS64.TRYWAIT P0, [R0+URZ], R2 ;  /* 0x00000002000075a7 */ /* 0x0022a400080011ff */
[----:B--2---:R-:W-:Y:S05]  /*a880*/  @!P0 NANOSLEEP.SYNCS 0x989680 ;  /* 0x009896800000895d */ /* 0x004fea0003900000 */
[----:B------:R-:W2:Y:S02]  /*a890*/  @!P0 SYNCS.PHASECHK.TRANS64 P0, [R0+URZ], R2 ;  /* 0x00000002000085a7 */ /* 0x000ea400080010ff */
[----:B--2---:R-:W-:Y:S05]  /*a8a0*/  @!P0 BRA `(.L_x_209) ;  /* 0xfffffffc00f08947 */ /* 0x004fea000383ffff */
[----:B------:R-:W-:Y:S05]  /*a8b0*/  BRA `(.L_x_210) ;  /* 0xffffff9000647947 */ /* 0x000fea000383ffff */
.L_x_62:
[----:B------:R-:W-:-:S07]  /*a8c0*/  MOV R0, UR5 ;  /* 0x0000000500007c02 */ /* 0x000fce0008000f00 */
.L_x_211:
[----:B-1----:R1:W2:Y:S02]  /*a8d0*/  SYNCS.PHASECHK.TRANS64.TRYWAIT P0, [R0+URZ], R2 ;  /* 0x00000002000075a7 */ /* 0x0022a400080011ff */
[----:B--2---:R-:W-:Y:S05]  /*a8e0*/  @!P0 NANOSLEEP.SYNCS 0x989680 ;  /* 0x009896800000895d */ /* 0x004fea0003900000 */
[----:B------:R-:W2:Y:S02]  /*a8f0*/  @!P0 SYNCS.PHASECHK.TRANS64 P0, [R0+URZ], R2 ;  /* 0x00000002000085a7 */ /* 0x000ea400080010ff */
[----:B--2---:R-:W-:Y:S05]  /*a900*/  @!P0 BRA `(.L_x_211) ;  /* 0xfffffffc00f08947 */ /* 0x004fea000383ffff */
[----:B------:R-:W-:Y:S05]  /*a910*/  BRA `(.L_x_212) ;  /* 0xffffff9000747947 */ /* 0x000fea000383ffff */
.L_x_63:
[----:B------:R-:W-:-:S07]  /*a920*/  MOV R0, UR5 ;  /* 0x0000000500007c02 */ /* 0x000fce0008000f00 */
.L_x_213:
[----:B-1----:R1:W2:Y:S02]  /*a930*/  SYNCS.PHASECHK.TRANS64.TRYWAIT P0, [R0+URZ], R2 ;  /* 0x00000002000075a7 */ /* 0x0022a400080011ff */
[----:B--2---:R-:W-:Y:S05]  /*a940*/  @!P0 NANOSLEEP.SYNCS 0x989680 ;  /* 0x009896800000895d */ /* 0x004fea0003900000 */
[----:B------:R-:W2:Y:S02]  /*a950*/  @!P0 SYNCS.PHASECHK.TRANS64 P0, [R0+URZ], R2 ;  /* 0x00000002000085a7 */ /* 0x000ea400080010ff */
[----:B--2---:R-:W-:Y:S05]  /*a960*/  @!P0 BRA `(.L_x_213) ;  /* 0xfffffffc00f08947 */ /* 0x004fea000383ffff */
[----:B------:R-:W-:Y:S05]  /*a970*/  BRA `(.L_x_214) ;  /* 0xffffff9000847947 */ /* 0x000fea000383ffff */
.L_x_64:
[----:B------:R-:W-:-:S07]  /*a980*/  MOV R0, UR5 ;  /* 0x0000000500007c02 */ /* 0x000fce0008000f00 */
.L_x_215:
[----:B-1----:R1:W2:Y:S02]  /*a990*/  SYNCS.PHASECHK.TRANS64.TRYWAIT P0, [R0+URZ], R2 ;  /* 0x00000002000075a7 */ /* 0x0022a400080011ff */
[----:B--2---:R-:W-:Y:S05]  /*a9a0*/  @!P0 NANOSLEEP.SYNCS 0x989680 ;  /* 0x009896800000895d */ /* 0x004fea0003900000 */
[----:B------:R-:W2:Y:S02]  /*a9b0*/  @!P0 SYNCS.PHASECHK.TRANS64 P0, [R0+URZ], R2 ;  /* 0x00000002000085a7 */ /* 0x000ea400080010ff */
[----:B--2---:R-:W-:Y:S05]  /*a9c0*/  @!P0 BRA `(.L_x_215) ;  /* 0xfffffffc00f08947 */ /* 0x004fea000383ffff */
[----:B------:R-:W-:Y:S05]  /*a9d0*/  BRA `(.L_x_216) ;  /* 0xffffff9000947947 */ /* 0x000fea000383ffff */
.L_x_65:
[----:B------:R-:W-:-:S07]  /*a9e0*/  MOV R0, UR5 ;  /* 0x0000000500007c02 */ /* 0x000fce0008000f00 */
.L_x_217:
[----:B-1----:R1:W2:Y:S02]  /*a9f0*/  SYNCS.PHASECHK.TRANS64.TRYWAIT P0, [R0+URZ], R2 ;  /* 0x00000002000075a7 */ /* 0x0022a400080011ff */
[----:B--2---:R-:W-:Y:S05]  /*aa00*/  @!P0 NANOSLEEP.SYNCS 0x989680 ;  /* 0x009896800000895d */ /* 0x004fea0003900000 */
[----:B------:R-:W2:Y:S02]  /*aa10*/  @!P0 SYNCS.PHASECHK.TRANS64 P0, [R0+URZ], R2 ;  /* 0x00000002000085a7 */ /* 0x000ea400080010ff */
[----:B--2---:R-:W-:Y:S05]  /*aa20*/  @!P0 BRA `(.L_x_217) ;  /* 0xfffffffc00f08947 */ /* 0x004fea000383ffff */
[----:B------:R-:W-:Y:S05]  /*aa30*/  BRA `(.L_x_218) ;  /* 0xffffff9000a47947 */ /* 0x000fea000383ffff */
.L_x_68:
[----:B------:R-:W-:-:S07]  /*aa40*/  MOV R4, UR4 ;  /* 0x0000000400047c02 */ /* 0x000fce0008000f00 */
.L_x_219:
[----:B--2---:R2:W3:Y:S02]  /*aa50*/  SYNCS.PHASECHK.TRANS64.TRYWAIT P1, [R4+URZ+0x1f8], R6 ;  /* 0x0001f806040075a7 */ /* 0x0044e400080211ff */
[----:B---3--:R-:W-:Y:S05]  /*aa60*/  @!P1 NANOSLEEP.SYNCS 0x989680 ;  /* 0x009896800000995d */ /* 0x008fea0003900000 */
[----:B------:R-:W3:Y:S02]  /*aa70*/  @!P1 SYNCS.PHASECHK.TRANS64 P1, [R4+URZ+0x1f8], R6 ;  /* 0x0001f806040095a7 */ /* 0x000ee400080210ff */
[----:B---3--:R-:W-:Y:S05]  /*aa80*/  @!P1 BRA `(.L_x_219) ;  /* 0xfffffffc00f09947 */ /* 0x008fea000383ffff */
[----:B------:R-:W-:Y:S05]  /*aa90*/  BRA `(.L_x_220) ;  /* 0xffffff9400147947 */ /* 0x000fea000383ffff */
.L_x_69:
[----:B--2---:R-:W-:-:S07]  /*aaa0*/  MOV R4, UR4 ;  /* 0x0000000400047c02 */ /* 0x004fce0008000f00 */
.L_x_221:
[----:B--2---:R2:W3:Y:S02]  /*aab0*/  SYNCS.PHASECHK.TRANS64.TRYWAIT P1, [R4+URZ+0x1f0], R5 ;  /* 0x0001f005040075a7 */ /* 0x0044e400080211ff */
[----:B---3--:R-:W-:Y:S05]  /*aac0*/  @!P1 NANOSLEEP.SYNCS 0x989680 ;  /* 0x009896800000995d */ /* 0x008fea0003900000 */
[----:B------:R-:W3:Y:S02]  /*aad0*/  @!P1 SYNCS.PHASECHK.TRANS64 P1, [R4+URZ+0x1f0], R5 ;  /* 0x0001f005040095a7 */ /* 0x000ee400080210ff */
[----:B---3--:R-:W-:Y:S05]  /*aae0*/  @!P1 BRA `(.L_x_221) ;  /* 0xfffffffc00f09947 */ /* 0x008fea000383ffff */
[----:B------:R-:W-:Y:S05]  /*aaf0*/  BRA `(.L_x_222) ;  /* 0xffffff94001c7947 */ /* 0x000fea000383ffff */
.L_x_79:
[----:B--2---:R-:W-:-:S04]  /*ab00*/  MOV R5, UR5 ;  /* 0x0000000500057c02 */ /* 0x004fc80008000f00 */
[----:B------:R2:W3:Y:S03]  /*ab10*/  SYNCS.PHASECHK.TRANS64.TRYWAIT P0, [R5+URZ+0x8], R6 ;  /* 0x00000806050075a7 */ /* 0x0004e600080011ff */
[----:B---3--:R-:W-:Y:S05]  /*ab20*/  @!P0 NANOSLEEP.SYNCS 0x989680 ;  /* 0x009896800000895d */ /* 0x008fea0003900000 */
[----:B------:R-:W3:Y:S02]  /*ab30*/  @!P0 SYNCS.PHASECHK.TRANS64 P0, [R5+URZ+0x8], R6 ;  /* 0x00000806050085a7 */ /* 0x000ee400080010ff */
[----:B---3--:R-:W-:Y:S05]  /*ab40*/  @!P0 BRA `(.L_x_79) ;  /* 0xfffffffc00ec8947 */ /* 0x008fea000383ffff */
[----:B------:R-:W-:Y:S05]  /*ab50*/  BRA `(.L_x_78) ;  /* 0xffffff9400e87947 */ /* 0x000fea000383ffff */
.L_x_81:
[----:B------:R-:W-:Y:S01]  /*ab60*/  BSSY B0, `(.L_x_223) ;  /* 0x0000006000007945 */ /* 0x000fe20003800000 */
[----:B------:R-:W-:-:S07]  /*ab70*/  MOV R15, 0xffffffff ;  /* 0xffffffff000f7802 */ /* 0x000fce0000000f00 */
[----:B-12--5:R-:W-:Y:S05]  /*ab80*/  WARPSYNC.COLLECTIVE R15, `(.L_x_224) ;  /* 0x000000000f0c7348 */ /* 0x026fea0003c00000 */
[----:B------:R-:W-:Y:S02]  /*ab90*/  ELECT P6, UR79, PT ;  /* 0x00000000004f782f */ /* 0x000fe400038c0000 */
[----:B------:R-:W-:Y:S01]  /*aba0*/  MOV R14, UR79 ;  /* 0x0000004f000e7c02 */ /* 0x000fe20008000f00 */
[----:B-12--5:R-:W-:Y:S10]  /*abb0*/  ENDCOLLECTIVE ;  /* 0x000000000000791b */ /* 0x026ff40003800000 */
.L_x_224:
[----:B------:R-:W-:Y:S05]  /*abc0*/  BSYNC B0 ;  /* 0x0000000000007941 */ /* 0x000fea0003800000 */
.L_x_223:
[----:B------:R-:W-:Y:S05]  /*abd0*/  BRA `(.L_x_225) ;  /* 0xffffff9800187947 */ /* 0x000fea000383ffff */
.L_x_83:
[----:B--2---:R-:W-:-:S04]  /*abe0*/  MOV R3, UR5 ;  /* 0x0000000500037c02 */ /* 0x004fc80008000f00 */
[----:B------:R2:W3:Y:S03]  /*abf0*/  SYNCS.PHASECHK.TRANS64.TRYWAIT P0, [R3+URZ+0x8], R4 ;  /* 0x00000804030075a7 */ /* 0x0004e600080011ff */
[----:B---3--:R-:W-:Y:S05]  /*ac00*/  @!P0 NANOSLEEP.SYNCS 0x989680 ;  /* 0x009896800000895d */ /* 0x008fea0003900000 */
[----:B------:R-:W3:Y:S02]  /*ac10*/  @!P0 SYNCS.PHASECHK.TRANS64 P0, [R3+URZ+0x8], R4 ;  /* 0x00000804030085a7 */ /* 0x000ee400080010ff */
[----:B---3--:R-:W-:Y:S05]  /*ac20*/  @!P0 BRA `(.L_x_83) ;  /* 0xfffffffc00ec8947 */ /* 0x008fea000383ffff */
[----:B------:R-:W-:Y:S05]  /*ac30*/  BRA `(.L_x_82) ;  /* 0xffffff98001c7947 */ /* 0x000fea000383ffff */
.L_x_84:
[----:B------:R-:W-:-:S07]  /*ac40*/  MOV R4, UR17 ;  /* 0x0000001100047c02 */ /* 0x000fce0008000f00 */
.L_x_226:
[----:B-1----:R1:W2:Y:S02]  /*ac50*/  SYNCS.PHASECHK.TRANS64.TRYWAIT P0, [R4+URZ+0x1f0], R5 ;  /* 0x0001f005040075a7 */ /* 0x0022a400080011ff */
[----:B--2---:R-:W-:Y:S05]  /*ac60*/  @!P0 NANOSLEEP.SYNCS 0x989680 ;  /* 0x009896800000895d */ /* 0x004fea0003900000 */
[----:B------:R-:W2:Y:S02]  /*ac70*/  @!P0 SYNCS.PHASECHK.TRANS64 P0, [R4+URZ+0x1f0], R5 ;  /* 0x0001f005040085a7 */ /* 0x000ea400080010ff */
[----:B--2---:R-:W-:Y:S05]  /*ac80*/  @!P0 BRA `(.L_x_226) ;  /* 0xfffffffc00f08947 */ /* 0x004fea000383ffff */
[----:B------:R-:W-:Y:S05]  /*ac90*/  BRA `(.L_x_227) ;  /* 0xffffff9c00087947 */ /* 0x000fea000383ffff */
.L_x_86:
[----:B------:R-:W-:-:S07]  /*aca0*/  MOV R4, UR22 ;  /* 0x0000001600047c02 */ /* 0x000fce0008000f00 */
.L_x_228:
[----:B-1----:R1:W2:Y:S02]  /*acb0*/  SYNCS.PHASECHK.TRANS64.TRYWAIT P0, [R4+URZ+0x210], R5 ;  /* 0x00021005040075a7 */ /* 0x0022a400080011ff */
[----:B--2---:R-:W-:Y:S05]  /*acc0*/  @!P0 NANOSLEEP.SYNCS 0x989680 ;  /* 0x009896800000895d */ /* 0x004fea0003900000 */
[----:B------:R-:W2:Y:S02]  /*acd0*/  @!P0 SYNCS.PHASECHK.TRANS64 P0, [R4+URZ+0x210], R5 ;  /* 0x00021005040085a7 */ /* 0x000ea400080010ff */
[----:B--2---:R-:W-:Y:S05]  /*ace0*/  @!P0 BRA `(.L_x_228) ;  /* 0xfffffffc00f08947 */ /* 0x004fea000383ffff */
[----:B------:R-:W-:Y:S05]  /*acf0*/  BRA `(.L_x_85) ;  /* 0xffffff9c00287947 */ /* 0x000fea000383ffff */
.L_x_90:
[----:B-1----:R-:W-:Y:S07]  /*ad00*/  MOV R4, UR10 ;  /* 0x0000000a00047c02 */ /* 0x002fee0008000f00 */
.L_x_229:
[----:B-1----:R1:W2:Y:S02]  /*ad10*/  SYNCS.PHASECHK.TRANS64.TRYWAIT P0, [R4+URZ], R6 ;  /* 0x00000006040075a7 */ /* 0x0022a400080011ff */
[----:B--2---:R-:W-:Y:S05]  /*ad20*/  @!P0 NANOSLEEP.SYNCS 0x989680 ;  /* 0x009896800000895d */ /* 0x004fea0003900000 */
[----:B------:R-:W2:Y:S02]  /*ad30*/  @!P0 SYNCS.PHASECHK.TRANS64 P0, [R4+URZ], R6 ;  /* 0x00000006040085a7 */ /* 0x000ea400080010ff */
[----:B--2---:R-:W-:Y:S05]  /*ad40*/  @!P0 BRA `(.L_x_229) ;  /* 0xfffffffc00f08947 */ /* 0x004fea000383ffff */
[----:B------:R-:W-:Y:S05]  /*ad50*/  BRA `(.L_x_89) ;  /* 0xffffff9c004c7947 */ /* 0x000fea000383ffff */
.L_x_94:
[----:B--2---:R-:W-:-:S07]  /*ad60*/  MOV R0, UR4 ;  /* 0x0000000400007c02 */ /* 0x004fce0008000f00 */
.L_x_230:
[----:B-1----:R1:W2:Y:S02]  /*ad70*/  SYNCS.PHASECHK.TRANS64.TRYWAIT P0, [R0+URZ], R2 ;  /* 0x00000002000075a7 */ /* 0x0022a400080011ff */
[----:B--2---:R-:W-:Y:S05]  /*ad80*/  @!P0 NANOSLEEP.SYNCS 0x989680 ;  /* 0x009896800000895d */ /* 0x004fea0003900000 */
[----:B------:R-:W2:Y:S02]  /*ad90*/  @!P0 SYNCS.PHASECHK.TRANS64 P0, [R0+URZ], R2 ;  /* 0x00000002000085a7 */ /* 0x000ea400080010ff */
[----:B--2---:R-:W-:Y:S05]  /*ada0*/  @!P0 BRA `(.L_x_230) ;  /* 0xfffffffc00f08947 */ /* 0x004fea000383ffff */
[----:B------:R-:W-:Y:S05]  /*adb0*/  BRA `(.L_x_231) ;  /* 0xffffffa000247947 */ /* 0x000fea000383ffff */
.L_x_97:
[----:B------:R-:W-:-:S07]  /*adc0*/  MOV R0, UR17 ;  /* 0x0000001100007c02 */ /* 0x000fce0008000f00 */
.L_x_232:
[----:B-1----:R1:W2:Y:S02]  /*add0*/  SYNCS.PHASECHK.TRANS64.TRYWAIT P1, [R0+URZ+0x220], R2 ;  /* 0x00022002000075a7 */ /* 0x0022a400080211ff */
[----:B--2---:R-:W-:Y:S05]  /*ade0*/  @!P1 NANOSLEEP.SYNCS 0x989680 ;  /* 0x009896800000995d */ /* 0x004fea0003900000 */
[----:B------:R-:W2:Y:S02]  /*adf0*/  @!P1 SYNCS.PHASECHK.TRANS64 P1, [R0+URZ+0x220], R2 ;  /* 0x00022002000095a7 */ /* 0x000ea400080210ff */
[----:B--2---:R-:W-:Y:S05]  /*ae00*/  @!P1 BRA `(.L_x_232) ;  /* 0xfffffffc00f09947 */ /* 0x004fea000383ffff */
[----:B------:R-:W-:Y:S05]  /*ae10*/  BRA `(.L_x_233) ;  /* 0xffffffa000707947 */ /* 0x000fea000383ffff */
.L_x_102:
[----:B------:R-:W-:Y:S07]  /*ae20*/  MOV R2, UR31 ;  /* 0x0000001f00027c02 */ /* 0x000fee0008000f00 */
.L_x_234:
[----:B-1----:R1:W2:Y:S02]  /*ae30*/  SYNCS.PHASECHK.TRANS64.TRYWAIT P0, [R2+URZ+0x1f0], R3 ;  /* 0x0001f003020075a7 */ /* 0x0022a400080011ff */
[----:B--2---:R-:W-:Y:S05]  /*ae40*/  @!P0 NANOSLEEP.SYNCS 0x989680 ;  /* 0x009896800000895d */ /* 0x004fea0003900000 */
[----:B------:R-:W2:Y:S02]  /*ae50*/  @!P0 SYNCS.PHASECHK.TRANS64 P0, [R2+URZ+0x1f0], R3 ;  /* 0x0001f003020085a7 */ /* 0x000ea400080010ff */
[----:B--2---:R-:W-:Y:S05]  /*ae60*/  @!P0 BRA `(.L_x_234) ;  /* 0xfffffffc00f08947 */ /* 0x004fea000383ffff */
[----:B------:R-:W-:Y:S05]  /*ae70*/  BRA `(.L_x_235) ;  /* 0xffffffa400c47947 */ /* 0x000fea000383ffff */
.L_x_105:
[----:B------:R-:W-:Y:S07]  /*ae80*/  MOV R2, UR31 ;  /* 0x0000001f00027c02 */ /* 0x000fee0008000f00 */
.L_x_236:
[----:B-1----:R1:W2:Y:S02]  /*ae90*/  SYNCS.PHASECHK.TRANS64.TRYWAIT P2, [R2+URZ+0x1e8], R3 ;  /* 0x0001e803020075a7 */ /* 0x0022a400080411ff */
[----:B--2---:R-:W-:Y:S05]  /*aea0*/  @!P2 NANOSLEEP.SYNCS 0x989680 ;  /* 0x009896800000a95d */ /* 0x004fea0003900000 */
[----:B------:R-:W2:Y:S02]  /*aeb0*/  @!P2 SYNCS.PHASECHK.TRANS64 P2, [R2+URZ+0x1e8], R3 ;  /* 0x0001e8030200a5a7 */ /* 0x000ea400080410ff */
[----:B--2---:R-:W-:Y:S05]  /*aec0*/  @!P2 BRA `(.L_x_236) ;  /* 0xfffffffc00f0a947 */ /* 0x004fea000383ffff */
[----:B------:R-:W-:Y:S05]  /*aed0*/  BRA `(.L_x_104) ;  /* 0xffffffac00287947 */ /* 0x000fea000383ffff */
.L_x_108:
[----:B-1----:R-:W-:Y:S07]  /*aee0*/  MOV R2, UR31 ;  /* 0x0000001f00027c02 */ /* 0x002fee0008000f00 */
.L_x_237:
[----:B-1----:R1:W2:Y:S02]  /*aef0*/  SYNCS.PHASECHK.TRANS64.TRYWAIT P1, [R2+URZ+0x1c0], R8 ;  /* 0x0001c008020075a7 */ /* 0x0022a400080211ff */
[----:B--2---:R-:W-:Y:S05]  /*af00*/  @!P1 NANOSLEEP.SYNCS 0x989680 ;  /* 0x009896800000995d */ /* 0x004fea0003900000 */
[----:B------:R-:W2:Y:S02]  /*af10*/  @!P1 SYNCS.PHASECHK.TRANS64 P1, [R2+URZ+0x1c0], R8 ;  /* 0x0001c008020095a7 */ /* 0x000ea400080210ff */
[----:B--2---:R-:W-:Y:S05]  /*af20*/  @!P1 BRA `(.L_x_237) ;  /* 0xfffffffc00f09947 */ /* 0x004fea000383ffff */
[----:B------:R-:W-:Y:S05]  /*af30*/  BRA `(.L_x_238) ;  /* 0xffffffac00b87947 */ /* 0x000fea000383ffff */
.L_x_109:
[----:B------:R-:W-:Y:S07]  /*af40*/  MOV R2, UR31 ;  /* 0x0000001f00027c02 */ /* 0x000fee0008000f00 */
.L_x_239:
[----:B-1----:R1:W2:Y:S02]  /*af50*/  SYNCS.PHASECHK.TRANS64.TRYWAIT P1, [R2+URZ+0x1c8], R8 ;  /* 0x0001c808020075a7 */ /* 0x0022a400080211ff */
[----:B--2---:R-:W-:Y:S05]  /*af60*/  @!P1 NANOSLEEP.SYNCS 0x989680 ;  /* 0x009896800000995d */ /* 0x004fea0003900000 */
[----:B------:R-:W2:Y:S02]  /*af70*/  @!P1 SYNCS.PHASECHK.TRANS64 P1, [R2+URZ+0x1c8], R8 ;  /* 0x0001c808020095a7 */ /* 0x000ea400080210ff */
[----:B--2---:R-:W-:Y:S05]  /*af80*/  @!P1 BRA `(.L_x_239) ;  /* 0xfffffffc00f09947 */ /* 0x004fea000383ffff */
[----:B------:R-:W-:Y:S05]  /*af90*/  BRA `(.L_x_240) ;  /* 0xffffffb000107947 */ /* 0x000fea000383ffff */
.L_x_110:
[----:B------:R-:W-:Y:S07]  /*afa0*/  MOV R2, UR31 ;  /* 0x0000001f00027c02 */ /* 0x000fee0008000f00 */
.L_x_241:
[----:B-1----:R1:W2:Y:S02]  /*afb0*/  SYNCS.PHASECHK.TRANS64.TRYWAIT P1, [R2+URZ+0x1d0], R8 ;  /* 0x0001d008020075a7 */ /* 0x0022a400080211ff */
[----:B--2---:R-:W-:Y:S05]  /*afc0*/  @!P1 NANOSLEEP.SYNCS 0x989680 ;  /* 0x009896800000995d */ /* 0x004fea0003900000 */
[----:B------:R-:W2:Y:S02]  /*afd0*/  @!P1 SYNCS.PHASECHK.TRANS64 P1, [R2+URZ+0x1d0], R8 ;  /* 0x0001d008020095a7 */ /* 0x000ea400080210ff */
[----:B--2---:R-:W-:Y:S05]  /*afe0*/  @!P1 BRA `(.L_x_241) ;  /* 0xfffffffc00f09947 */ /* 0x004fea000383ffff */
[----:B------:R-:W-:Y:S05]  /*aff0*/  BRA `(.L_x_242) ;  /* 0xffffffb000787947 */ /* 0x000fea000383ffff */
.L_x_111:
[----:B------:R-:W-:Y:S07]  /*b000*/  MOV R2, UR31 ;  /* 0x0000001f00027c02 */ /* 0x000fee0008000f00 */
.L_x_243:
[----:B-1----:R1:W2:Y:S02]  /*b010*/  SYNCS.PHASECHK.TRANS64.TRYWAIT P0, [R2+URZ+0x1d8], R8 ;  /* 0x0001d808020075a7 */ /* 0x0022a400080011ff */
[----:B--2---:R-:W-:Y:S05]  /*b020*/  @!P0 NANOSLEEP.SYNCS 0x989680 ;  /* 0x009896800000895d */ /* 0x004fea0003900000 */
[----:B------:R-:W2:Y:S02]  /*b030*/  @!P0 SYNCS.PHASECHK.TRANS64 P0, [R2+URZ+0x1d8], R8 ;  /* 0x0001d808020085a7 */ /* 0x000ea400080010ff */
[----:B--2---:R-:W-:Y:S05]  /*b040*/  @!P0 BRA `(.L_x_243) ;  /* 0xfffffffc00f08947 */ /* 0x004fea000383ffff */
[----:B------:R-:W-:Y:S05]  /*b050*/  BRA `(.L_x_244) ;  /* 0xffffffb000e87947 */ /* 0x000fea000383ffff */
.L_x_113:
[----:B--2---:R-:W-:-:S07]  /*b060*/  MOV R0, UR31 ;  /* 0x0000001f00007c02 */ /* 0x004fce0008000f00 */
.L_x_245:
[----:B-1----:R1:W2:Y:S02]  /*b070*/  SYNCS.PHASECHK.TRANS64.TRYWAIT P0, [R0+URZ+0x1c0], R2 ;  /* 0x0001c002000075a7 */ /* 0x0022a400080011ff */
[----:B--2---:R-:W-:Y:S05]  /*b080*/  @!P0 NANOSLEEP.SYNCS 0x989680 ;  /* 0x009896800000895d */ /* 0x004fea0003900000 */
[----:B------:R-:W2:Y:S02]  /*b090*/  @!P0 SYNCS.PHASECHK.TRANS64 P0, [R0+URZ+0x1c0], R2 ;  /* 0x0001c002000085a7 */ /* 0x000ea400080010ff */
[----:B--2---:R-:W-:Y:S05]  /*b0a0*/  @!P0 BRA `(.L_x_245) ;  /* 0xfffffffc00f08947 */ /* 0x004fea000383ffff */
[----:B------:R-:W-:Y:S05]  /*b0b0*/  BRA `(.L_x_246) ;  /* 0xffffffb400707947 */ /* 0x000fea000383ffff */
.L_x_114:
[----:B-12---:R-:W-:-:S07]  /*b0c0*/  MOV R0, UR31 ;  /* 0x0000001f00007c02 */ /* 0x006fce0008000f00 */
.L_x_247:
[----:B-1----:R1:W2:Y:S02]  /*b0d0*/  SYNCS.PHASECHK.TRANS64.TRYWAIT P0, [R0+URZ+0x1c8], R2 ;  /* 0x0001c802000075a7 */ /* 0x0022a400080011ff */
[----:B--2---:R-:W-:Y:S05]  /*b0e0*/  @!P0 NANOSLEEP.SYNCS 0x989680 ;  /* 0x009896800000895d */ /* 0x004fea0003900000 */
[----:B------:R-:W2:Y:S02]  /*b0f0*/  @!P0 SYNCS.PHASECHK.TRANS64 P0, [R0+URZ+0x1c8], R2 ;  /* 0x0001c802000085a7 */ /* 0x000ea400080010ff */
[----:B--2---:R-:W-:Y:S05]  /*b100*/  @!P0 BRA `(.L_x_247) ;  /* 0xfffffffc00f08947 */ /* 0x004fea000383ffff */
[----:B------:R-:W-:Y:S05]  /*b110*/  BRA `(.L_x_248) ;  /* 0xffffffb400607947 */ /* 0x000fea000383ffff */
.L_x_115:
[----:B-12---:R-:W-:-:S07]  /*b120*/  MOV R0, UR31 ;  /* 0x0000001f00007c02 */ /* 0x006fce0008000f00 */
.L_x_249:
[----:B-1----:R1:W2:Y:S02]  /*b130*/  SYNCS.PHASECHK.TRANS64.TRYWAIT P0, [R0+URZ+0x1d0], R2 ;  /* 0x0001d002000075a7 */ /* 0x0022a400080011ff */
[----:B--2---:R-:W-:Y:S05]  /*b140*/  @!P0 NANOSLEEP.SYNCS 0x989680 ;  /* 0x009896800000895d */ /* 0x004fea0003900000 */
[----:B------:R-:W2:Y:S02]  /*b150*/  @!P0 SYNCS.PHASECHK.TRANS64 P0, [R0+URZ+0x1d0], R2 ;  /* 0x0001d002000085a7 */ /* 0x000ea400080010ff */
[----:B--2---:R-:W-:Y:S05]  /*b160*/  @!P0 BRA `(.L_x_249) ;  /* 0xfffffffc00f08947 */ /* 0x004fea000383ffff */
[----:B------:R-:W-:Y:S05]  /*b170*/  BRA `(.L_x_250) ;  /* 0xffffffb400507947 */ /* 0x000fea000383ffff */
.L_x_117:
[----:B------:R-:W-:Y:S07]  /*b180*/  MOV R0, UR44 ;  /* 0x0000002c00007c02 */ /* 0x000fee0008000f00 */
.L_x_251:
[----:B-1----:R1:W2:Y:S02]  /*b190*/  SYNCS.PHASECHK.TRANS64.TRYWAIT P0, [R0+URZ+0x1f0], R2 ;  /* 0x0001f002000075a7 */ /* 0x0022a400080011ff */
[----:B--2---:R-:W-:Y:S05]  /*b1a0*/  @!P0 NANOSLEEP.SYNCS 0x989680 ;  /* 0x009896800000895d */ /* 0x004fea0003900000 */
[----:B------:R-:W2:Y:S02]  /*b1b0*/  @!P0 SYNCS.PHASECHK.TRANS64 P0, [R0+URZ+0x1f0], R2 ;  /* 0x0001f002000085a7 */ /* 0x000ea400080010ff */
[----:B--2---:R-:W-:Y:S05]  /*b1c0*/  @!P0 BRA `(.L_x_251) ;  /* 0xfffffffc00f08947 */ /* 0x004fea000383ffff */
[----:B------:R-:W-:Y:S05]  /*b1d0*/  BRA `(.L_x_252) ;  /* 0xffffffb8002c7947 */ /* 0x000fea000383ffff */
.L_x_128:
[----:B-1----:R-:W-:Y:S04]  /*b1e0*/  MOV R2, UR44 ;  /* 0x0000002c00027c02 */ /* 0x002fe80008000f00 */
[----:B------:R1:W3:Y:S03]  /*b1f0*/  SYNCS.PHASECHK.TRANS64.TRYWAIT P1, [R2+URZ+0x1a0], R3 ;  /* 0x0001a003020075a7 */ /* 0x0002e600080211ff */
[----:B---3--:R-:W-:Y:S05]  /*b200*/  @!P1 NANOSLEEP.SYNCS 0x989680 ;  /* 0x009896800000995d */ /* 0x008fea0003900000 */
[----:B------:R-:W3:Y:S02]  /*b210*/  @!P1 SYNCS.PHASECHK.TRANS64 P1, [R2+URZ+0x1a0], R3 ;  /* 0x0001a003020095a7 */ /* 0x000ee400080210ff */
[----:B---3--:R-:W-:Y:S05]  /*b220*/  @!P1 BRA `(.L_x_128) ;  /* 0xfffffffc00ec9947 */ /* 0x008fea000383ffff */
[----:B------:R-:W-:Y:S05]  /*b230*/  BRA `(.L_x_127) ;  /* 0xffffffc400e87947 */ /* 0x000fea000383ffff */
.L_x_130:
[----:B-1----:R1:W2:Y:S02]  /*b240*/  SYNCS.PHASECHK.TRANS64.TRYWAIT P0, [R63+URZ+0x200], R0 ;  /* 0x000200003f0075a7 */ /* 0x0022a400080011ff */
[----:B--2---:R-:W-:Y:S05]  /*b250*/  @!P0 NANOSLEEP.SYNCS 0x989680 ;  /* 0x009896800000895d */ /* 0x004fea0003900000 */
[----:B------:R-:W2:Y:S02]  /*b260*/  @!P0 SYNCS.PHASECHK.TRANS64 P0, [R63+URZ+0x200], R0 ;  /* 0x000200003f0085a7 */ /* 0x000ea400080010ff */
[----:B--2---:R-:W-:Y:S05]  /*b270*/  @!P0 BRA `(.L_x_130) ;  /* 0xfffffffc00f08947 */ /* 0x004fea000383ffff */
[----:B------:R-:W-:Y:S05]  /*b280*/  BRA `(.L_x_129) ;  /* 0xffffffc800087947 */ /* 0x000fea000383ffff */
.L_x_139:
[----:B--2---:R2:W3:Y:S02]  /*b290*/  SYNCS.PHASECHK.TRANS64.TRYWAIT P0, [R4+URZ+0x1a0], R0 ;  /* 0x0001a000040075a7 */ /* 0x0044e400080011ff */
[----:B---3--:R-:W-:Y:S05]  /*b2a0*/  @!P0 NANOSLEEP.SYNCS 0x989680 ;  /* 0x009896800000895d */ /* 0x008fea0003900000 */
[----:B------:R-:W3:Y:S02]  /*b2b0*/  @!P0 SYNCS.PHASECHK.TRANS64 P0, [R4+URZ+0x1a0], R0 ;  /* 0x0001a000040085a7 */ /* 0x000ee400080010ff */
[----:B---3--:R-:W-:Y:S05]  /*b2c0*/  @!P0 BRA `(.L_x_139) ;  /* 0xfffffffc00f08947 */ /* 0x008fea000383ffff */
[----:B------:R-:W-:Y:S05]  /*b2d0*/  BRA `(.L_x_138) ;  /* 0xffffffd000247947 */ /* 0x000fea000383ffff */
.L_x_147:
[----:B--2---:R2:W3:Y:S02]  /*b2e0*/  SYNCS.PHASECHK.TRANS64.TRYWAIT P0, [R2+URZ+0x1a0], R4 ;  /* 0x0001a004020075a7 */ /* 0x0044e400080011ff */
[----:B---3--:R-:W-:Y:S05]  /*b2f0*/  @!P0 NANOSLEEP.SYNCS 0x989680 ;  /* 0x009896800000895d */ /* 0x008fea0003900000 */
[----:B------:R-:W3:Y:S02]  /*b300*/  @!P0 SYNCS.PHASECHK.TRANS64 P0, [R2+URZ+0x1a0], R4 ;  /* 0x0001a004020085a7 */ /* 0x000ee400080010ff */
[----:B---3--:R-:W-:Y:S05]  /*b310*/  @!P0 BRA `(.L_x_147) ;  /* 0xfffffffc00f08947 */ /* 0x008fea000383ffff */
[----:B------:R-:W-:Y:S05]  /*b320*/  BRA `(.L_x_146) ;  /* 0xffffffd800447947 */ /* 0x000fea000383ffff */
.L_x_155:
[----:B--2---:R2:W3:Y:S02]  /*b330*/  SYNCS.PHASECHK.TRANS64.TRYWAIT P0, [R3+URZ+0x1a0], R0 ;  /* 0x0001a000030075a7 */ /* 0x0044e400080011ff */
[----:B---3--:R-:W-:Y:S05]  /*b340*/  @!P0 NANOSLEEP.SYNCS 0x989680 ;  /* 0x009896800000895d */ /* 0x008fea0003900000 */
[----:B------:R-:W3:Y:S02]  /*b350*/  @!P0 SYNCS.PHASECHK.TRANS64 P0, [R3+URZ+0x1a0], R0 ;  /* 0x0001a000030085a7 */ /* 0x000ee400080010ff */
[----:B---3--:R-:W-:Y:S05]  /*b360*/  @!P0 BRA `(.L_x_155) ;  /* 0xfffffffc00f08947 */ /* 0x008fea000383ffff */
[----:B------:R-:W-:Y:S05]  /*b370*/  BRA `(.L_x_154) ;  /* 0xffffffe000607947 */ /* 0x000fea000383ffff */
        .weak           $__internal_0_$__cuda_sm10x_tcgen05_guardrail_trap_col_being_dealloced_not_returned_by_alloc
        .type           $__internal_0_$__cuda_sm10x_tcgen05_guardrail_trap_col_being_dealloced_not_returned_by_alloc,@function
        .size           $__internal_0_$__cuda_sm10x_tcgen05_guardrail_trap_col_being_dealloced_not_returned_by_alloc,($__internal_1_$__cuda_sm10x_tcgen05_guardrail_trap_phase_invalid_during_alloc - $__internal_0_$__cuda_sm10x_tcgen05_guardrail_trap_col_being_dealloced_not_returned_by_alloc)
$__internal_0_$__cuda_sm10x_tcgen05_guardrail_trap_col_being_dealloced_not_returned_by_alloc:
[----:B------:R-:W-:Y:S05]  /*b380*/  BPT.TRAP 0x1 ;  /* 0x000000040000795c */ /* 0x000fea0000300000 */
[----:B------:R-:W-:-:S04]  /*b390*/  HFMA2 R3, -RZ, RZ, 0, 0 ;  /* 0x00000000ff037431 */ /* 0x000fc800000001ff */
[----:B------:R-:W-:Y:S05]  /*b3a0*/  RET.REL.NODEC R2 `(_ZN7cutlass13device_kernelINS_4conv6kernel13ConvUniversalINS1_16ConvProblemShapeILNS1_8OperatorE0ELi2EEENS1_10collective14CollectiveConvINS1_47MainloopSm100TmaUmmaWarpSpecializedImplicitGemmILS5_0ELi26ELi2ELi1ELi2EN4cute5tupleIJNSA_1CILi2EEENSC_ILi1EEESE_EEEEENSB_IJNSC_ILi128EEESH_NSB_IJNSC_ILi32EEEEEEEEENS_6half_tESL_NSA_8TiledMMAINSA_8MMA_AtomIJNSA_26SM100_MMA_F16BF16_2x1SM_SSISL_SL_fLi128ELi128ELNSA_4UMMA5MajorE0ELSQ_0ELNSP_7ScaleInE0ELSR_0EEEEEENSA_6LayoutINSB_IJSE_SE_SE_EEENSB_IJNSC_ILi0EEESW_SW_EEEEENSB_IJNSA_10UnderscoreESZ_SZ_EEEEENS7_6detail27Sm100ImplicitGemmTileTraitsINSA_25SM100_TMA_2SM_LOAD_IM2COLENSA_14ComposedLayoutINSA_7SwizzleILi2ELi4ELi3EEENSA_18smem_ptr_flag_bitsILi16EEENSU_INSB_IJNSC_ILi8EEESI_EEENSB_IJSI_SE_EEEEEEEvEENS13_INSA_18SM100_TMA_2SM_LOADES1E_vEEEENS_8epilogue10collective18CollectiveEpilogueINS1J_23Sm100TmaWarpSpecializedILi4ELi2ELi16ELb1ELb0EEEJNSB_IJNSC_ILi64EEESH_SJ_EEENSB_IJNSU_IS1O_SE_EENSU_INSB_IJNSC_ILi16EEESD_EEENSB_IJSE_S1O_EEEEEEEESL_NSB_IJNSB_IJlllEEESE_SW_EEESL_S1X_NS1J_6fusion15FusionCallbacksIS1N_NS1Y_17LinearCombinationISL_fSL_fLNS_15FloatRoundStyleE2EEES1P_S1V_JEEENSA_5SM1004TMEM4LOAD26SM100_TMEM_LOAD_32dp32b16xENSA_20SM90_TMA_LOAD_IM2COLENS15_INS16_ILi1ELi4ELi3EEES19_NSU_INSB_IJS1A_S1R_EEENSB_IJS1R_SE_EEEEEEENSA_39AutoVectorizingCopyWithAssumedAlignmentILi128EEENSA_21SM90_TMA_STORE_IM2COLES2D_S2F_S2F_EEEvvEEEEvNT_6ParamsE) ;  /* 0xffffff4c02147950 */ /* 0x000fea0003c3ffff */
        .weak           $__internal_1_$__cuda_sm10x_tcgen05_guardrail_trap_phase_invalid_during_alloc
        .type           $__internal_1_$__cuda_sm10x_tcgen05_guardrail_trap_phase_invalid_during_alloc,@function
        .size           $__internal_1_$__cuda_sm10x_tcgen05_guardrail_trap_phase_invalid_during_alloc,($__internal_2_$__cuda_sm10x_tcgen05_guardrail_trap_unallocated_columns_being_dealloced - $__internal_1_$__cuda_sm10x_tcgen05_guardrail_trap_phase_invalid_during_alloc)
$__internal_1_$__cuda_sm10x_tcgen05_guardrail_trap_phase_invalid_during_alloc:
[----:B------:R-:W-:Y:S05]  /*b3b0*/  BPT.TRAP 0x1 ;  /* 0x000000040000795c */ /* 0x000fea0000300000 */
[----:B------:R-:W-:-:S04]  /*b3c0*/  MOV R5, 0x0 ;  /* 0x0000000000057802 */ /* 0x000fc80000000f00 */
[----:B------:R-:W-:Y:S05]  /*b3d0*/  RET.REL.NODEC R4 `(_ZN7cutlass13device_kernelINS_4conv6kernel13ConvUniversalINS1_16ConvProblemShapeILNS1_8OperatorE0ELi2EEENS1_10collective14CollectiveConvINS1_47MainloopSm100TmaUmmaWarpSpecializedImplicitGemmILS5_0ELi26ELi2ELi1ELi2EN4cute5tupleIJNSA_1CILi2EEENSC_ILi1EEESE_EEEEENSB_IJNSC_ILi128EEESH_NSB_IJNSC_ILi32EEEEEEEEENS_6half_tESL_NSA_8TiledMMAINSA_8MMA_AtomIJNSA_26SM100_MMA_F16BF16_2x1SM_SSISL_SL_fLi128ELi128ELNSA_4UMMA5MajorE0ELSQ_0ELNSP_7ScaleInE0ELSR_0EEEEEENSA_6LayoutINSB_IJSE_SE_SE_EEENSB_IJNSC_ILi0EEESW_SW_EEEEENSB_IJNSA_10UnderscoreESZ_SZ_EEEEENS7_6detail27Sm100ImplicitGemmTileTraitsINSA_25SM100_TMA_2SM_LOAD_IM2COLENSA_14ComposedLayoutINSA_7SwizzleILi2ELi4ELi3EEENSA_18smem_ptr_flag_bitsILi16EEENSU_INSB_IJNSC_ILi8EEESI_EEENSB_IJSI_SE_EEEEEEEvEENS13_INSA_18SM100_TMA_2SM_LOADES1E_vEEEENS_8epilogue10collective18CollectiveEpilogueINS1J_23Sm100TmaWarpSpecializedILi4ELi2ELi16ELb1ELb0EEEJNSB_IJNSC_ILi64EEESH_SJ_EEENSB_IJNSU_IS1O_SE_EENSU_INSB_IJNSC_ILi16EEESD_EEENSB_IJSE_S1O_EEEEEEEESL_NSB_IJNSB_IJlllEEESE_SW_EEESL_S1X_NS1J_6fusion15FusionCallbacksIS1N_NS1Y_17LinearCombinationISL_fSL_fLNS_15FloatRoundStyleE2EEES1P_S1V_JEEENSA_5SM1004TMEM4LOAD26SM100_TMEM_LOAD_32dp32b16xENSA_20SM90_TMA_LOAD_IM2COLENS15_INS16_ILi1ELi4ELi3EEES19_NSU_INSB_IJS1A_S1R_EEENSB_IJS1R_SE_EEEEEEENSA_39AutoVectorizingCopyWithAssumedAlignmentILi128EEENSA_21SM90_TMA_STORE_IM2COLES2D_S2F_S2F_EEEvvEEEEvNT_6ParamsE) ;  /* 0xffffff4c04087950 */ /* 0x000fea0003c3ffff */
        .weak           $__internal_2_$__cuda_sm10x_tcgen05_guardrail_trap_unallocated_columns_being_dealloced
        .type           $__internal_2_$__cuda_sm10x_tcgen05_guardrail_trap_unallocated_columns_being_dealloced,@function
        .size           $__internal_2_$__cuda_sm10x_tcgen05_guardrail_trap_unallocated_columns_being_dealloced,(.L_x_254 - $__internal_2_$__cuda_sm10x_tcgen05_guardrail_trap_unallocated_columns_being_dealloced)
$__internal_2_$__cuda_sm10x_tcgen05_guardrail_trap_unallocated_columns_being_dealloced:
[----:B------:R-:W-:Y:S05]  /*b3e0*/  BPT.TRAP 0x1 ;  /* 0x000000040000795c */ /* 0x000fea0000300000 */
[----:B------:R-:W-:-:S04]  /*b3f0*/  HFMA2 R3, -RZ, RZ, 0, 0 ;  /* 0x00000000ff037431 */ /* 0x000fc800000001ff */
[----:B------:R-:W-:Y:S05]  /*b400*/  RET.REL.NODEC R2 `(_ZN7cutlass13device_kernelINS_4conv6kernel13ConvUniversalINS1_16ConvProblemShapeILNS1_8OperatorE0ELi2EEENS1_10collective14CollectiveConvINS1_47MainloopSm100TmaUmmaWarpSpecializedImplicitGemmILS5_0ELi26ELi2ELi1ELi2EN4cute5tupleIJNSA_1CILi2EEENSC_ILi1EEESE_EEEEENSB_IJNSC_ILi128EEESH_NSB_IJNSC_ILi32EEEEEEEEENS_6half_tESL_NSA_8TiledMMAINSA_8MMA_AtomIJNSA_26SM100_MMA_F16BF16_2x1SM_SSISL_SL_fLi128ELi128ELNSA_4UMMA5MajorE0ELSQ_0ELNSP_7ScaleInE0ELSR_0EEEEEENSA_6LayoutINSB_IJSE_SE_SE_EEENSB_IJNSC_ILi0EEESW_SW_EEEEENSB_IJNSA_10UnderscoreESZ_SZ_EEEEENS7_6detail27Sm100ImplicitGemmTileTraitsINSA_25SM100_TMA_2SM_LOAD_IM2COLENSA_14ComposedLayoutINSA_7SwizzleILi2ELi4ELi3EEENSA_18smem_ptr_flag_bitsILi16EEENSU_INSB_IJNSC_ILi8EEESI_EEENSB_IJSI_SE_EEEEEEEvEENS13_INSA_18SM100_TMA_2SM_LOADES1E_vEEEENS_8epilogue10collective18CollectiveEpilogueINS1J_23Sm100TmaWarpSpecializedILi4ELi2ELi16ELb1ELb0EEEJNSB_IJNSC_ILi64EEESH_SJ_EEENSB_IJNSU_IS1O_SE_EENSU_INSB_IJNSC_ILi16EEESD_EEENSB_IJSE_S1O_EEEEEEEESL_NSB_IJNSB_IJlllEEESE_SW_EEESL_S1X_NS1J_6fusion15FusionCallbacksIS1N_NS1Y_17LinearCombinationISL_fSL_fLNS_15FloatRoundStyleE2EEES1P_S1V_JEEENSA_5SM1004TMEM4LOAD26SM100_TMEM_LOAD_32dp32b16xENSA_20SM90_TMA_LOAD_IM2COLENS15_INS16_ILi1ELi4ELi3EEES19_NSU_INSB_IJS1A_S1R_EEENSB_IJS1R_SE_EEEEEEENSA_39AutoVectorizingCopyWithAssumedAlignmentILi128EEENSA_21SM90_TMA_STORE_IM2COLES2D_S2F_S2F_EEEvvEEEEvNT_6ParamsE) ;  /* 0xffffff4802fc7950 */ /* 0x000fea0003c3ffff */
.L_x_253:
[----:B------:R-:W-:-:S00]  /*b410*/  BRA `(.L_x_253) ;  /* 0xfffffffc00fc7947 */ /* 0x000fc0000383ffff */
[----:B------:R-:W-:-:S00]  /*b420*/  NOP ;  /* 0x0000000000007918 */ /* 0x000fc00000000000 */
        /* <DEDUP_REMOVED lines=13> */
.L_x_254:


//--------------------- .nv.global.init           --------------------------
	.section	.nv.global.init,"aw",@progbits
.nv.global.init:
	.type		$str$29,@object
	.size		$str$29,($str$30 - $str$29)
$str$29:
        /*0000*/ 	.byte	0x28, 0x61, 0x64, 0x64, 0x72, 0x65, 0x73, 0x73, 0x20, 0x26, 0x20, 0x6d, 0x61, 0x73, 0x6b, 0x29
        /*0010*/ 	.byte	0x20, 0x3d, 0x3d, 0x20, 0x30, 0x00
	.type		$str$30,@object
	.size		$str$30,($str$28 - $str$30)
$str$30:
        /*0016*/ 	.byte	0x2f, 0x74, 0x6d, 0x70, 0x2f, 0x63, 0x75, 0x74, 0x6c, 0x61, 0x73, 0x73, 0x5f, 0x73, 0x77, 0x65
        /*0026*/ 	.byte	0x65, 0x70, 0x5f, 0x73, 0x72, 0x63, 0x2f, 0x69, 0x6e, 0x63, 0x6c, 0x75, 0x64, 0x65, 0x2f, 0x63
        /*0036*/ 	.byte	0x75, 0x74, 0x65, 0x2f, 0x70, 0x6f, 0x69, 0x6e, 0x74, 0x65, 0x72, 0x5f, 0x66, 0x6c, 0x61, 0x67
        /*0046*/ 	.byte	0x67, 0x65, 0x64, 0x2e, 0x68, 0x70, 0x70, 0x00
	.type		$str$28,@object
	.size		$str$28,($str$27 - $str$28)
$str$28:
        /*004e*/ 	.byte	0x2f, 0x74, 0x6d, 0x70, 0x2f, 0x63, 0x75, 0x74, 0x6c, 0x61, 0x73, 0x73, 0x5f, 0x73, 0x77, 0x65
        /*005e*/ 	.byte	0x65, 0x70, 0x5f, 0x73, 0x72, 0x63, 0x2f, 0x69, 0x6e, 0x63, 0x6c, 0x75, 0x64, 0x65, 0x2f, 0x63
        /*006e*/ 	.byte	0x75, 0x74, 0x65, 0x2f, 0x61, 0x74, 0x6f, 0x6d, 0x2f, 0x63, 0x6f, 0x70, 0x79, 0x5f, 0x74, 0x72
        /*007e*/ 	.byte	0x61, 0x69, 0x74, 0x73, 0x5f, 0x73, 0x6d, 0x31, 0x30, 0x30, 0x2e, 0x68, 0x70, 0x70, 0x00
	.type		$str$27,@object
	.size		$str$27,(__unnamed_1 - $str$27)
$str$27:
        /*008d*/ 	.byte	0x28, 0x28, 0x75, 0x69, 0x6e, 0x74, 0x33, 0x32, 0x5f, 0x74, 0x28, 0x74, 0x68, 0x72, 0x65, 0x61
        /*009d*/ 	.byte	0x64, 0x49, 0x64, 0x78, 0x2e, 0x78, 0x29, 0x20, 0x2f, 0x20, 0x33, 0x32, 0x29, 0x20, 0x25, 0x20
        /*00ad*/ 	.byte	0x34, 0x29, 0x20, 0x3d, 0x3d, 0x20, 0x28, 0x28, 0x28, 0x74, 0x6d, 0x65, 0x6d, 0x5f, 0x61, 0x64
        /*00bd*/ 	.byte	0x64, 0x72, 0x20, 0x3e, 0x3e, 0x20, 0x31, 0x36, 0x29, 0x20, 0x2f, 0x20, 0x33, 0x32, 0x29, 0x20
        /*00cd*/ 	.byte	0x25, 0x20, 0x34, 0x29, 0x00
	.type		__unnamed_1,@object
	.size		__unnamed_1,(__unnamed_2 - __unnamed_1)
__unnamed_1:
        /*00d2*/ 	.byte	0x61, 0x75, 0x74, 0x6f, 0x20, 0x63, 0x75, 0x74, 0x65, 0x3a, 0x3a, 0x61, 0x73, 0x5f, 0x70, 0x6f
        /* <DEDUP_REMOVED lines=24> */
        /*0262*/ 	.byte	0x34, 0x38, 0x3e, 0x3e, 0x3e, 0x3e, 0x5d, 0x00
	.type		__unnamed_2,@object
	.size		__unnamed_2,(.L_2 - __unnamed_2)
__unnamed_2:
        /* <DEDUP_REMOVED lines=40> */
        /*04ea*/ 	.byte	0x3a, 0x3a, 0x43, 0x3c, 0x30, 0x3e, 0x3e, 0x3e, 0x3e, 0x5d, 0x00
.L_2:


//--------------------- .nv.shared._ZN7cutlass13device_kernelINS_4conv6kernel13ConvUniversalINS1_16ConvProblemShapeILNS1_8OperatorE0ELi2EEENS1_10collective14CollectiveConvINS1_47MainloopSm100TmaUmmaWarpSpecializedImplicitGemmILS5_0ELi26ELi2ELi1ELi2EN4cute5tupleIJNSA_1CILi2EEENSC_ILi1EEESE_EEEEENSB_IJNSC_ILi128EEESH_NSB_IJNSC_ILi32EEEEEEEEENS_6half_tESL_NSA_8TiledMMAINSA_8MMA_AtomIJNSA_26SM100_MMA_F16BF16_2x1SM_SSISL_SL_fLi128ELi128ELNSA_4UMMA5MajorE0ELSQ_0ELNSP_7ScaleInE0ELSR_0EEEEEENSA_6LayoutINSB_IJSE_SE_SE_EEENSB_IJNSC_ILi0EEESW_SW_EEEEENSB_IJNSA_10UnderscoreESZ_SZ_EEEEENS7_6detail27Sm100ImplicitGemmTileTraitsINSA_25SM100_TMA_2SM_LOAD_IM2COLENSA_14ComposedLayoutINSA_7SwizzleILi2ELi4ELi3EEENSA_18smem_ptr_flag_bitsILi16EEENSU_INSB_IJNSC_ILi8EEESI_EEENSB_IJSI_SE_EEEEEEEvEENS13_INSA_18SM100_TMA_2SM_LOADES1E_vEEEENS_8epilogue10collective18CollectiveEpilogueINS1J_23Sm100TmaWarpSpecializedILi4ELi2ELi16ELb1ELb0EEEJNSB_IJNSC_ILi64EEESH_SJ_EEENSB_IJNSU_IS1O_SE_EENSU_INSB_IJNSC_ILi16EEESD_EEENSB_IJSE_S1O_EEEEEEEESL_NSB_IJNSB_IJlllEEESE_SW_EEESL_S1X_NS1J_6fusion15FusionCallbacksIS1N_NS1Y_17LinearCombinationISL_fSL_fLNS_15FloatRoundStyleE2EEES1P_S1V_JEEENSA_5SM1004TMEM4LOAD26SM100_TMEM_LOAD_32dp32b16xENSA_20SM90_TMA_LOAD_IM2COLENS15_INS16_ILi1ELi4ELi3EEES19_NSU_INSB_IJS1A_S1R_EEENSB_IJS1R_SE_EEEEEEENSA_39AutoVectorizingCopyWithAssumedAlignmentILi128EEENSA_21SM90_TMA_STORE_IM2COLES2D_S2F_S2F_EEEvvEEEEvNT_6ParamsE --------------------------
	.section	.nv.shared._ZN7cutlass13device_kernelINS_4conv6kernel13ConvUniversalINS1_16ConvProblemShapeILNS1_8OperatorE0ELi2EEENS1_10collective14CollectiveConvINS1_47MainloopSm100TmaUmmaWarpSpecializedImplicitGemmILS5_0ELi26ELi2ELi1ELi2EN4cute5tupleIJNSA_1CILi2EEENSC_ILi1EEESE_EEEEENSB_IJNSC_ILi128EEESH_NSB_IJNSC_ILi32EEEEEEEEENS_6half_tESL_NSA_8TiledMMAINSA_8MMA_AtomIJNSA_26SM100_MMA_F16BF16_2x1SM_SSISL_SL_fLi128ELi128ELNSA_4UMMA5MajorE0ELSQ_0ELNSP_7ScaleInE0ELSR_0EEEEEENSA_6LayoutINSB_IJSE_SE_SE_EEENSB_IJNSC_ILi0EEESW_SW_EEEEENSB_IJNSA_10UnderscoreESZ_SZ_EEEEENS7_6detail27Sm100ImplicitGemmTileTraitsINSA_25SM100_TMA_2SM_LOAD_IM2COLENSA_14ComposedLayoutINSA_7SwizzleILi2ELi4ELi3EEENSA_18smem_ptr_flag_bitsILi16EEENSU_INSB_IJNSC_ILi8EEESI_EEENSB_IJSI_SE_EEEEEEEvEENS13_INSA_18SM100_TMA_2SM_LOADES1E_vEEEENS_8epilogue10collective18CollectiveEpilogueINS1J_23Sm100TmaWarpSpecializedILi4ELi2ELi16ELb1ELb0EEEJNSB_IJNSC_ILi64EEESH_SJ_EEENSB_IJNSU_IS1O_SE_EENSU_INSB_IJNSC_ILi16EEESD_EEENSB_IJSE_S1O_EEEEEEEESL_NSB_IJNSB_IJlllEEESE_SW_EEESL_S1X_NS1J_6fusion15FusionCallbacksIS1N_NS1Y_17LinearCombinationISL_fSL_fLNS_15FloatRoundStyleE2EEES1P_S1V_JEEENSA_5SM1004TMEM4LOAD26SM100_TMEM_LOAD_32dp32b16xENSA_20SM90_TMA_LOAD_IM2COLENS15_INS16_ILi1ELi4ELi3EEES19_NSU_INSB_IJS1A_S1R_EEENSB_IJS1R_SE_EEEEEEENSA_39AutoVectorizingCopyWithAssumedAlignmentILi128EEENSA_21SM90_TMA_STORE_IM2COLES2D_S2F_S2F_EEEvvEEEEvNT_6ParamsE,"aw",@nobits
	.sectionflags	@""
	.align	16
	.zero		1024


//--------------------- .nv.shared.reserved.0     --------------------------
	.section	.nv.shared.reserved.0,"aw",@nobits
	.weak		__nv_reservedSMEM_offset_0_alias
	.size		__nv_reservedSMEM_offset_0_alias, 0, 64
	.other		__nv_reservedSMEM_offset_0_alias,@"STO_CUDA_RESERVED_SHARED STV_DEFAULT"
__nv_reservedSMEM_offset_0_alias:
	.zero		0
.nv.shared.reserved.0:
	.zero		64
	.weak		__nv_reservedSMEM_tcgen05_partition
	.type		__nv_reservedSMEM_tcgen05_partition,@object
	.size		__nv_reservedSMEM_tcgen05_partition,(.L_0 - __nv_reservedSMEM_tcgen05_partition)
__nv_reservedSMEM_tcgen05_partition:
	.zero		32
.L_0:


//--------------------- .nv.global                --------------------------
	.section	.nv.global,"aw",@nobits
.nv.global:
	.type		_ZN39_INTERNAL_75430823_4_k_cu_6264b13a_38844cute1_E,@object
	.size		_ZN39_INTERNAL_75430823_4_k_cu_6264b13a_38844cute1_E,(_ZN39_INTERNAL_75430823_4_k_cu_6264b13a_38844cuda3std3__45__cpo6cbeginE - _ZN39_INTERNAL_75430823_4_k_cu_6264b13a_38844cute1_E)
_ZN39_INTERNAL_75430823_4_k_cu_6264b13a_38844cute1_E:
	.zero		1
	.type		_ZN39_INTERNAL_75430823_4_k_cu_6264b13a_38844cuda3std3__45__cpo6cbeginE,@object
	.size		_ZN39_INTERNAL_75430823_4_k_cu_6264b13a_38844cuda3std3__45__cpo6cbeginE,(_ZN39_INTERNAL_75430823_4_k_cu_6264b13a_38844cuda3std3__48in_placeE - _ZN39_INTERNAL_75430823_4_k_cu_6264b13a_38844cuda3std3__45__cpo6cbeginE)
_ZN39_INTERNAL_75430823_4_k_cu_6264b13a_38844cuda3std3__45__cpo6cbeginE:
	.zero		1
	.type		_ZN39_INTERNAL_75430823_4_k_cu_6264b13a_38844cuda3std3__48in_placeE,@object
	.size		_ZN39_INTERNAL_75430823_4_k_cu_6264b13a_38844cuda3std3__48in_placeE,(_ZN39_INTERNAL_75430823_4_k_cu_6264b13a_38844cuda3std6ranges3__45__cpo9iter_moveE - _ZN39_INTERNAL_75430823_4_k_cu_6264b13a_38844cuda3std3__48in_placeE)
_ZN39_INTERNAL_75430823_4_k_cu_6264b13a_38844cuda3std3__48in_placeE:
	.zero		1
	.type		_ZN39_INTERNAL_75430823_4_k_cu_6264b13a_38844cuda3std6ranges3__45__cpo9iter_moveE,@object
	.size		_ZN39_INTERNAL_75430823_4_k_cu_6264b13a_38844cuda3std6ranges3__45__cpo9iter_moveE,(_ZN39_INTERNAL_75430823_4_k_cu_6264b13a_38844cuda3std3__45__cpo5beginE - _ZN39_INTERNAL_75430823_4_k_cu_6264b13a_38844cuda3std6ranges3__45__cpo9iter_moveE)
_ZN39_INTERNAL_75430823_4_k_cu_6264b13a_38844cuda3std6ranges3__45__cpo9iter_moveE:
	.zero		1
	.type		_ZN39_INTERNAL_75430823_4_k_cu_6264b13a_38844cuda3std3__45__cpo5beginE,@object
	.size		_ZN39_INTERNAL_75430823_4_k_cu_6264b13a_38844cuda3std3__45__cpo5beginE,(_ZN39_INTERNAL_75430823_4_k_cu_6264b13a_38844cuda3std3__441_GLOBAL__N__75430823_4_k_cu_6264b13a_38846ignoreE - _ZN39_INTERNAL_75430823_4_k_cu_6264b13a_38844cuda3std3__45__cpo5beginE)
_ZN39_INTERNAL_75430823_4_k_cu_6264b13a_38844cuda3std3__45__cpo5beginE:
	.zero		1
	.type		_ZN39_INTERNAL_75430823_4_k_cu_6264b13a_38844cuda3std3__441_GLOBAL__N__75430823_4_k_cu_6264b13a_38846ignoreE,@object
	.size		_ZN39_INTERNAL_75430823_4_k_cu_6264b13a_38844cuda3std3__441_GLOBAL__N__75430823_4_k_cu_6264b13a_38846ignoreE,(_ZN39_INTERNAL_75430823_4_k_cu_6264b13a_38844cute7productE - _ZN39_INTERNAL_75430823_4_k_cu_6264b13a_38844cuda3std3__441_GLOBAL__N__75430823_4_k_cu_6264b13a_38846ignoreE)
_ZN39_INTERNAL_75430823_4_k_cu_6264b13a_38844cuda3std3__441_GLOBAL__N__75430823_4_k_cu_6264b13a_38846ignoreE:
	.zero		1
	.type		_ZN39_INTERNAL_75430823_4_k_cu_6264b13a_38844cute7productE,@object
	.size		_ZN39_INTERNAL_75430823_4_k_cu_6264b13a_38844cute7productE,(_ZN39_INTERNAL_75430823_4_k_cu_6264b13a_38844cuda3std3__45__cpo3endE - _ZN39_INTERNAL_75430823_4_k_cu_6264b13a_38844cute7productE)
_ZN39_INTERNAL_75430823_4_k_cu_6264b13a_38844cute7productE:
	.zero		1
	.type		_ZN39_INTERNAL_75430823_4_k_cu_6264b13a_38844cuda3std3__45__cpo3endE,@object
	.size		_ZN39_INTERNAL_75430823_4_k_cu_6264b13a_38844cuda3std3__45__cpo3endE,(_ZN39_INTERNAL_75430823_4_k_cu_6264b13a_38844cuda3std3__419piecewise_constructE - _ZN39_INTERNAL_75430823_4_k_cu_6264b13a_38844cuda3std3__45__cpo3endE)
_ZN39_INTERNAL_75430823_4_k_cu_6264b13a_38844cuda3std3__45__cpo3endE:
	.zero		1
	.type		_ZN39_INTERNAL_75430823_4_k_cu_6264b13a_38844cuda3std3__419piecewise_constructE,@object
	.size		_ZN39_INTERNAL_75430823_4_k_cu_6264b13a_38844cuda3std3__419piecewise_constructE,(_ZN39_INTERNAL_75430823_4_k_cu_6264b13a_38844cuda3std3__45__cpo4cendE - _ZN39_INTERNAL_75430823_4_k_cu_6264b13a_38844cuda3std3__419piecewise_constructE)
_ZN39_INTERNAL_75430823_4_k_cu_6264b13a_38844cuda3std3__419piecewise_constructE:
	.zero		1
	.type		_ZN39_INTERNAL_75430823_4_k_cu_6264b13a_38844cuda3std3__45__cpo4cendE,@object
	.size		_ZN39_INTERNAL_75430823_4_k_cu_6264b13a_38844cuda3std3__45__cpo4cendE,(_ZN39_INTERNAL_75430823_4_k_cu_6264b13a_38844cuda3std6ranges3__45__cpo4swapE - _ZN39_INTERNAL_75430823_4_k_cu_6264b13a_38844cuda3std3__45__cpo4cendE)
_ZN39_INTERNAL_75430823_4_k_cu_6264b13a_38844cuda3std3__45__cpo4cendE:
	.zero		1
	.type		_ZN39_INTERNAL_75430823_4_k_cu_6264b13a_38844cuda3std6ranges3__45__cpo4swapE,@object
	.size		_ZN39_INTERNAL_75430823_4_k_cu_6264b13a_38844cuda3std6ranges3__45__cpo4swapE,(.L_10 - _ZN39_INTERNAL_75430823_4_k_cu_6264b13a_38844cuda3std6ranges3__45__cpo4swapE)
_ZN39_INTERNAL_75430823_4_k_cu_6264b13a_38844cuda3std6ranges3__45__cpo4swapE:
	.zero		1
.L_10:


//--------------------- .nv.constant0._ZN7cutlass13device_kernelINS_4conv6kernel13ConvUniversalINS1_16ConvProblemShapeILNS1_8OperatorE0ELi2EEENS1_10collective14CollectiveConvINS1_47MainloopSm100TmaUmmaWarpSpecializedImplicitGemmILS5_0ELi26ELi2ELi1ELi2EN4cute5tupleIJNSA_1CILi2EEENSC_ILi1EEESE_EEEEENSB_IJNSC_ILi128EEESH_NSB_IJNSC_ILi32EEEEEEEEENS_6half_tESL_NSA_8TiledMMAINSA_8MMA_AtomIJNSA_26SM100_MMA_F16BF16_2x1SM_SSISL_SL_fLi128ELi128ELNSA_4UMMA5MajorE0ELSQ_0ELNSP_7ScaleInE0ELSR_0EEEEEENSA_6LayoutINSB_IJSE_SE_SE_EEENSB_IJNSC_ILi0EEESW_SW_EEEEENSB_IJNSA_10UnderscoreESZ_SZ_EEEEENS7_6detail27Sm100ImplicitGemmTileTraitsINSA_25SM100_TMA_2SM_LOAD_IM2COLENSA_14ComposedLayoutINSA_7SwizzleILi2ELi4ELi3EEENSA_18smem_ptr_flag_bitsILi16EEENSU_INSB_IJNSC_ILi8EEESI_EEENSB_IJSI_SE_EEEEEEEvEENS13_INSA_18SM100_TMA_2SM_LOADES1E_vEEEENS_8epilogue10collective18CollectiveEpilogueINS1J_23Sm100TmaWarpSpecializedILi4ELi2ELi16ELb1ELb0EEEJNSB_IJNSC_ILi64EEESH_SJ_EEENSB_IJNSU_IS1O_SE_EENSU_INSB_IJNSC_ILi16EEESD_EEENSB_IJSE_S1O_EEEEEEEESL_NSB_IJNSB_IJlllEEESE_SW_EEESL_S1X_NS1J_6fusion15FusionCallbacksIS1N_NS1Y_17LinearCombinationISL_fSL_fLNS_15FloatRoundStyleE2EEES1P_S1V_JEEENSA_5SM1004TMEM4LOAD26SM100_TMEM_LOAD_32dp32b16xENSA_20SM90_TMA_LOAD_IM2COLENS15_INS16_ILi1ELi4ELi3EEES19_NSU_INSB_IJS1A_S1R_EEENSB_IJS1R_SE_EEEEEEENSA_39AutoVectorizingCopyWithAssumedAlignmentILi128EEENSA_21SM90_TMA_STORE_IM2COLES2D_S2F_S2F_EEEvvEEEEvNT_6ParamsE --------------------------
	.section	.nv.constant0._ZN7cutlass13device_kernelINS_4conv6kernel13ConvUniversalINS1_16ConvProblemShapeILNS1_8OperatorE0ELi2EEENS1_10collective14CollectiveConvINS1_47MainloopSm100TmaUmmaWarpSpecializedImplicitGemmILS5_0ELi26ELi2ELi1ELi2EN4cute5tupleIJNSA_1CILi2EEENSC_ILi1EEESE_EEEEENSB_IJNSC_ILi128EEESH_NSB_IJNSC_ILi32EEEEEEEEENS_6half_tESL_NSA_8TiledMMAINSA_8MMA_AtomIJNSA_26SM100_MMA_F16BF16_2x1SM_SSISL_SL_fLi128ELi128ELNSA_4UMMA5MajorE0ELSQ_0ELNSP_7ScaleInE0ELSR_0EEEEEENSA_6LayoutINSB_IJSE_SE_SE_EEENSB_IJNSC_ILi0EEESW_SW_EEEEENSB_IJNSA_10UnderscoreESZ_SZ_EEEEENS7_6detail27Sm100ImplicitGemmTileTraitsINSA_25SM100_TMA_2SM_LOAD_IM2COLENSA_14ComposedLayoutINSA_7SwizzleILi2ELi4ELi3EEENSA_18smem_ptr_flag_bitsILi16EEENSU_INSB_IJNSC_ILi8EEESI_EEENSB_IJSI_SE_EEEEEEEvEENS13_INSA_18SM100_TMA_2SM_LOADES1E_vEEEENS_8epilogue10collective18CollectiveEpilogueINS1J_23Sm100TmaWarpSpecializedILi4ELi2ELi16ELb1ELb0EEEJNSB_IJNSC_ILi64EEESH_SJ_EEENSB_IJNSU_IS1O_SE_EENSU_INSB_IJNSC_ILi16EEESD_EEENSB_IJSE_S1O_EEEEEEEESL_NSB_IJNSB_IJlllEEESE_SW_EEESL_S1X_NS1J_6fusion15FusionCallbacksIS1N_NS1Y_17LinearCombinationISL_fSL_fLNS_15FloatRoundStyleE2EEES1P_S1V_JEEENSA_5SM1004TMEM4LOAD26SM100_TMEM_LOAD_32dp32b16xENSA_20SM90_TMA_LOAD_IM2COLENS15_INS16_ILi1ELi4ELi3EEES19_NSU_INSB_IJS1A_S1R_EEENSB_IJS1R_SE_EEEEEEENSA_39AutoVectorizingCopyWithAssumedAlignmentILi128EEENSA_21SM90_TMA_STORE_IM2COLES2D_S2F_S2F_EEEvvEEEEvNT_6ParamsE,"a",@progbits
	.sectionflags	@""
	.align	4
.nv.constant0._ZN7cutlass13device_kernelINS_4conv6kernel13ConvUniversalINS1_16ConvProblemShapeILNS1_8OperatorE0ELi2EEENS1_10collective14CollectiveConvINS1_47MainloopSm100TmaUmmaWarpSpecializedImplicitGemmILS5_0ELi26ELi2ELi1ELi2EN4cute5tupleIJNSA_1CILi2EEENSC_ILi1EEESE_EEEEENSB_IJNSC_ILi128EEESH_NSB_IJNSC_ILi32EEEEEEEEENS_6half_tESL_NSA_8TiledMMAINSA_8MMA_AtomIJNSA_26SM100_MMA_F16BF16_2x1SM_SSISL_SL_fLi128ELi128ELNSA_4UMMA5MajorE0ELSQ_0ELNSP_7ScaleInE0ELSR_0EEEEEENSA_6LayoutINSB_IJSE_SE_SE_EEENSB_IJNSC_ILi0EEESW_SW_EEEEENSB_IJNSA_10UnderscoreESZ_SZ_EEEEENS7_6detail27Sm100ImplicitGemmTileTraitsINSA_25SM100_TMA_2SM_LOAD_IM2COLENSA_14ComposedLayoutINSA_7SwizzleILi2ELi4ELi3EEENSA_18smem_ptr_flag_bitsILi16EEENSU_INSB_IJNSC_ILi8EEESI_EEENSB_IJSI_SE_EEEEEEEvEENS13_INSA_18SM100_TMA_2SM_LOADES1E_vEEEENS_8epilogue10collective18CollectiveEpilogueINS1J_23Sm100TmaWarpSpecializedILi4ELi2ELi16ELb1ELb0EEEJNSB_IJNSC_ILi64EEESH_SJ_EEENSB_IJNSU_IS1O_SE_EENSU_INSB_IJNSC_ILi16EEESD_EEENSB_IJSE_S1O_EEEEEEEESL_NSB_IJNSB_IJlllEEESE_SW_EEESL_S1X_NS1J_6fusion15FusionCallbacksIS1N_NS1Y_17LinearCombinationISL_fSL_fLNS_15FloatRoundStyleE2EEES1P_S1V_JEEENSA_5SM1004TMEM4LOAD26SM100_TMEM_LOAD_32dp32b16xENSA_20SM90_TMA_LOAD_IM2COLENS15_INS16_ILi1ELi4ELi3EEES19_NSU_INSB_IJS1A_S1R_EEENSB_IJS1R_SE_EEEEEEENSA_39AutoVectorizingCopyWithAssumedAlignmentILi128EEENSA_21SM90_TMA_STORE_IM2COLES2D_S2F_S2F_EEEvvEEEEvNT_6ParamsE:
	.zero		2944


//--------------------- SYMBOLS --------------------------

	.type		.nv.reservedSmem.offset0,@object
	.size		.nv.reservedSmem.offset0,0x4
	.type		.nv.reservedSmem.cap,@object
	.size		.nv.reservedSmem.cap,0x4
	.type		__assertfail,@function
